// auto-generated by cutlass_sweep.gemm — config: {"arch": "sm_100", "cluster_m": 1, "cluster_n": 1, "dtype": "fp16", "stages": 4, "tile_k": 32, "tile_m": 128, "tile_n": 128}
#include "cutlass/cutlass.h"
#include "cutlass/gemm/collective/collective_builder.hpp"
#include "cutlass/gemm/device/gemm_universal_adapter.h"
#include "cutlass/gemm/kernel/gemm_universal.hpp"
#include "cutlass/epilogue/collective/collective_builder.hpp"

using ElemA = cutlass::half_t;
using ElemB = cutlass::half_t;
using ElemCD = cutlass::half_t;
using Acc  = float;
using TileShape    = cute::Shape<cute::_128, cute::_128, cute::_32>;
using ClusterShape = cute::Shape<cute::_1, cute::_1, cute::_1>;

using CollectiveEpilogue = typename cutlass::epilogue::collective::CollectiveBuilder<
    cutlass::arch::Sm100, cutlass::arch::OpClassTensorOp,
    TileShape, ClusterShape,
    cutlass::epilogue::collective::EpilogueTileAuto,
    Acc, Acc,
    ElemCD, cutlass::layout::RowMajor, 128 / cutlass::sizeof_bits<ElemCD>::value,
    ElemCD, cutlass::layout::RowMajor, 128 / cutlass::sizeof_bits<ElemCD>::value,
    cutlass::epilogue::collective::EpilogueScheduleAuto
  >::CollectiveOp;

using CollectiveMainloop = typename cutlass::gemm::collective::CollectiveBuilder<
    cutlass::arch::Sm100, cutlass::arch::OpClassTensorOp,
    ElemA, cutlass::layout::RowMajor, 128 / cutlass::sizeof_bits<ElemA>::value,
    ElemB, cutlass::layout::ColumnMajor, 128 / cutlass::sizeof_bits<ElemB>::value,
    Acc,
    TileShape, ClusterShape,
    cutlass::gemm::collective::StageCount<4>,
    cutlass::gemm::collective::KernelScheduleAuto
  >::CollectiveOp;

using GemmKernel = cutlass::gemm::kernel::GemmUniversal<
    cute::Shape<int,int,int,int>,
    CollectiveMainloop,
    CollectiveEpilogue
>;
using Gemm = cutlass::gemm::device::GemmUniversalAdapter<GemmKernel>;

// Force the device kernel symbol into the cubin without needing a host main.
auto* _anchor = &cutlass::device_kernel<GemmKernel>;


// ===== COMPILED SASS (sm_100a) =====

	.target	sm_100a

	.elftype	@"ET_EXEC"


//--------------------- .note.nv.tkinfo           --------------------------
	.section	.note.nv.tkinfo,"",@"SHT_NOTE"
	.sectionflags	@"SHF_NOTE_NV_TKINFO"
	.tkinfo
        /*0018*/ 	.word	0x00000002
        /*0030*/ 	.string	""
        /*0030*/ 	.string	"ptxas"
        /*0030*/ 	.string	"Cuda compilation tools, release 13.0, V13.0.88"
        /*0030*/ 	.string	"Build cuda_13.0.r13.0/compiler.36424714_0"
        /*0030*/ 	.string	"-arch sm_100a -m 64 "



//--------------------- .note.nv.cuinfo           --------------------------
	.section	.note.nv.cuinfo,"",@"SHT_NOTE"
	.sectionflags	@"SHF_NOTE_NV_CUINFO"
        /*0018*/ 	.short	0x0002
        /*001a*/ 	.short	0x0064
        /*001c*/ 	.short	0x0082
	.zero		2


//--------------------- .nv.info                  --------------------------
	.section	.nv.info,"",@"SHT_CUDA_INFO"
	.align	4


	//----- nvinfo : EIATTR_REGCOUNT
	.align		4
        /*0000*/ 	.byte	0x04, 0x2f
        /*0002*/ 	.short	(.L_19 - .L_18)
	.align		4
.L_18:
        /*0004*/ 	.word	index@(_ZN7cutlass13device_kernelINS_4gemm6kernel13GemmUniversalIN4cute5tupleIJiiiiEEENS1_10collective13CollectiveMmaINS1_35MainloopSm100TmaUmmaWarpSpecializedILi4ELi2ELi4ENS5_IJNS4_1CILi1EEESB_SB_EEEEENS5_IJNSA_ILi128EEESE_NSA_ILi32EEEEEENS_6half_tENS5_IJlSB_lEEESH_SI_NS4_8TiledMMAINS4_8MMA_AtomIJNS4_20SM100_MMA_F16BF16_SSISH_SH_fLi128ELi128ELNS4_4UMMA5MajorE0ELSN_0ELNSM_7ScaleInE0ELSO_0EEEEEENS4_6LayoutISC_NS5_IJNSA_ILi0EEESS_SS_EEEEENS5_IJNS4_10UnderscoreESV_SV_EEEEENS4_13SM90_TMA_LOADENS4_14ComposedLayoutINS4_7SwizzleILi2ELi4ELi3EEENS4_18smem_ptr_flag_bitsILi16EEENSR_INS5_IJNSA_ILi8EEESF_EEENS5_IJSF_SB_EEEEEEEvNS4_8identityESY_S18_vS19_EENS_8epilogue10collective18CollectiveEpilogueINS1B_23Sm100TmaWarpSpecializedILi4ELi2ELi32ELb1ELb0EEEJSG_NS5_IJNSR_ISE_SB_EENSR_ISF_SB_EEEEESH_SI_SH_SI_NS1B_6fusion15FusionCallbacksIS1F_NS1J_17LinearCombinationISH_fSH_fLNS_15FloatRoundStyleE2EEESG_S1I_JEEENS4_5SM1004TMEM4LOAD26SM100_TMEM_LOAD_32dp32b32xESY_S18_NS4_39AutoVectorizingCopyWithAssumedAlignmentILi128EEENS4_14SM90_TMA_STOREES18_S1U_S1U_EEEvvEEEEvNT_6ParamsE)
        /*0008*/ 	.word	0x0000006e


	//----- nvinfo : EIATTR_FRAME_SIZE
	.align		4
.L_19:
        /*000c*/ 	.byte	0x04, 0x11
        /*000e*/ 	.short	(.L_21 - .L_20)
	.align		4
.L_20:
        /*0010*/ 	.word	index@($__internal_2_$__cuda_sm10x_tcgen05_guardrail_trap_unallocated_columns_being_dealloced)
        /*0014*/ 	.word	0x00000000


	//----- nvinfo : EIATTR_FRAME_SIZE
	.align		4
.L_21:
        /*0018*/ 	.byte	0x04, 0x11
        /*001a*/ 	.short	(.L_23 - .L_22)
	.align		4
.L_22:
        /*001c*/ 	.word	index@($__internal_1_$__cuda_sm10x_tcgen05_guardrail_trap_phase_invalid_during_alloc)
        /*0020*/ 	.word	0x00000000


	//----- nvinfo : EIATTR_FRAME_SIZE
	.align		4
.L_23:
        /*0024*/ 	.byte	0x04, 0x11
        /*0026*/ 	.short	(.L_25 - .L_24)
	.align		4
.L_24:
        /*0028*/ 	.word	index@($__internal_0_$__cuda_sm10x_tcgen05_guardrail_trap_col_being_dealloced_not_returned_by_alloc)
        /*002c*/ 	.word	0x00000000


	//----- nvinfo : EIATTR_FRAME_SIZE
	.align		4
.L_25:
        /*0030*/ 	.byte	0x04, 0x11
        /*0032*/ 	.short	(.L_27 - .L_26)
	.align		4
.L_26:
        /*0034*/ 	.word	index@(_ZN7cutlass13device_kernelINS_4gemm6kernel13GemmUniversalIN4cute5tupleIJiiiiEEENS1_10collective13CollectiveMmaINS1_35MainloopSm100TmaUmmaWarpSpecializedILi4ELi2ELi4ENS5_IJNS4_1CILi1EEESB_SB_EEEEENS5_IJNSA_ILi128EEESE_NSA_ILi32EEEEEENS_6half_tENS5_IJlSB_lEEESH_SI_NS4_8TiledMMAINS4_8MMA_AtomIJNS4_20SM100_MMA_F16BF16_SSISH_SH_fLi128ELi128ELNS4_4UMMA5MajorE0ELSN_0ELNSM_7ScaleInE0ELSO_0EEEEEENS4_6LayoutISC_NS5_IJNSA_ILi0EEESS_SS_EEEEENS5_IJNS4_10UnderscoreESV_SV_EEEEENS4_13SM90_TMA_LOADENS4_14ComposedLayoutINS4_7SwizzleILi2ELi4ELi3EEENS4_18smem_ptr_flag_bitsILi16EEENSR_INS5_IJNSA_ILi8EEESF_EEENS5_IJSF_SB_EEEEEEEvNS4_8identityESY_S18_vS19_EENS_8epilogue10collective18CollectiveEpilogueINS1B_23Sm100TmaWarpSpecializedILi4ELi2ELi32ELb1ELb0EEEJSG_NS5_IJNSR_ISE_SB_EENSR_ISF_SB_EEEEESH_SI_SH_SI_NS1B_6fusion15FusionCallbacksIS1F_NS1J_17LinearCombinationISH_fSH_fLNS_15FloatRoundStyleE2EEESG_S1I_JEEENS4_5SM1004TMEM4LOAD26SM100_TMEM_LOAD_32dp32b32xESY_S18_NS4_39AutoVectorizingCopyWithAssumedAlignmentILi128EEENS4_14SM90_TMA_STOREES18_S1U_S1U_EEEvvEEEEvNT_6ParamsE)
        /*0038*/ 	.word	0x00000000


	//----- nvinfo : EIATTR_MIN_STACK_SIZE
	.align		4
.L_27:
        /*003c*/ 	.byte	0x04, 0x12
        /*003e*/ 	.short	(.L_29 - .L_28)
	.align		4
.L_28:
        /*0040*/ 	.word	index@(_ZN7cutlass13device_kernelINS_4gemm6kernel13GemmUniversalIN4cute5tupleIJiiiiEEENS1_10collective13CollectiveMmaINS1_35MainloopSm100TmaUmmaWarpSpecializedILi4ELi2ELi4ENS5_IJNS4_1CILi1EEESB_SB_EEEEENS5_IJNSA_ILi128EEESE_NSA_ILi32EEEEEENS_6half_tENS5_IJlSB_lEEESH_SI_NS4_8TiledMMAINS4_8MMA_AtomIJNS4_20SM100_MMA_F16BF16_SSISH_SH_fLi128ELi128ELNS4_4UMMA5MajorE0ELSN_0ELNSM_7ScaleInE0ELSO_0EEEEEENS4_6LayoutISC_NS5_IJNSA_ILi0EEESS_SS_EEEEENS5_IJNS4_10UnderscoreESV_SV_EEEEENS4_13SM90_TMA_LOADENS4_14ComposedLayoutINS4_7SwizzleILi2ELi4ELi3EEENS4_18smem_ptr_flag_bitsILi16EEENSR_INS5_IJNSA_ILi8EEESF_EEENS5_IJSF_SB_EEEEEEEvNS4_8identityESY_S18_vS19_EENS_8epilogue10collective18CollectiveEpilogueINS1B_23Sm100TmaWarpSpecializedILi4ELi2ELi32ELb1ELb0EEEJSG_NS5_IJNSR_ISE_SB_EENSR_ISF_SB_EEEEESH_SI_SH_SI_NS1B_6fusion15FusionCallbacksIS1F_NS1J_17LinearCombinationISH_fSH_fLNS_15FloatRoundStyleE2EEESG_S1I_JEEENS4_5SM1004TMEM4LOAD26SM100_TMEM_LOAD_32dp32b32xESY_S18_NS4_39AutoVectorizingCopyWithAssumedAlignmentILi128EEENS4_14SM90_TMA_STOREES18_S1U_S1U_EEEvvEEEEvNT_6ParamsE)
        /*0044*/ 	.word	0x00000000
.L_29:


//--------------------- .nv.compat                --------------------------
	.section	.nv.compat,"",@"SHT_CUDA_COMPAT_INFO"
	.align	4
        /*0000*/ 	.byte	0x02, 0x09, 0x01, 0x00, 0x02, 0x02, 0x02, 0x00, 0x02, 0x05, 0x05, 0x00, 0x03, 0x07, 0x01, 0x01
        /*0010*/ 	.byte	0x02, 0x03, 0x01, 0x00, 0x02, 0x06, 0x01, 0x00, 0x04, 0x0b, 0x08, 0x00, 0x09, 0x00, 0x00, 0x00
        /*0020*/ 	.byte	0x00, 0x00, 0x00, 0x00


//--------------------- .nv.info._ZN7cutlass13device_kernelINS_4gemm6kernel13GemmUniversalIN4cute5tupleIJiiiiEEENS1_10collective13CollectiveMmaINS1_35MainloopSm100TmaUmmaWarpSpecializedILi4ELi2ELi4ENS5_IJNS4_1CILi1EEESB_SB_EEEEENS5_IJNSA_ILi128EEESE_NSA_ILi32EEEEEENS_6half_tENS5_IJlSB_lEEESH_SI_NS4_8TiledMMAINS4_8MMA_AtomIJNS4_20SM100_MMA_F16BF16_SSISH_SH_fLi128ELi128ELNS4_4UMMA5MajorE0ELSN_0ELNSM_7ScaleInE0ELSO_0EEEEEENS4_6LayoutISC_NS5_IJNSA_ILi0EEESS_SS_EEEEENS5_IJNS4_10UnderscoreESV_SV_EEEEENS4_13SM90_TMA_LOADENS4_14ComposedLayoutINS4_7SwizzleILi2ELi4ELi3EEENS4_18smem_ptr_flag_bitsILi16EEENSR_INS5_IJNSA_ILi8EEESF_EEENS5_IJSF_SB_EEEEEEEvNS4_8identityESY_S18_vS19_EENS_8epilogue10collective18CollectiveEpilogueINS1B_23Sm100TmaWarpSpecializedILi4ELi2ELi32ELb1ELb0EEEJSG_NS5_IJNSR_ISE_SB_EENSR_ISF_SB_EEEEESH_SI_SH_SI_NS1B_6fusion15FusionCallbacksIS1F_NS1J_17LinearCombinationISH_fSH_fLNS_15FloatRoundStyleE2EEESG_S1I_JEEENS4_5SM1004TMEM4LOAD26SM100_TMEM_LOAD_32dp32b32xESY_S18_NS4_39AutoVectorizingCopyWithAssumedAlignmentILi128EEENS4_14SM90_TMA_STOREES18_S1U_S1U_EEEvvEEEEvNT_6ParamsE --------------------------
	.section	.nv.info._ZN7cutlass13device_kernelINS_4gemm6kernel13GemmUniversalIN4cute5tupleIJiiiiEEENS1_10collective13CollectiveMmaINS1_35MainloopSm100TmaUmmaWarpSpecializedILi4ELi2ELi4ENS5_IJNS4_1CILi1EEESB_SB_EEEEENS5_IJNSA_ILi128EEESE_NSA_ILi32EEEEEENS_6half_tENS5_IJlSB_lEEESH_SI_NS4_8TiledMMAINS4_8MMA_AtomIJNS4_20SM100_MMA_F16BF16_SSISH_SH_fLi128ELi128ELNS4_4UMMA5MajorE0ELSN_0ELNSM_7ScaleInE0ELSO_0EEEEEENS4_6LayoutISC_NS5_IJNSA_ILi0EEESS_SS_EEEEENS5_IJNS4_10UnderscoreESV_SV_EEEEENS4_13SM90_TMA_LOADENS4_14ComposedLayoutINS4_7SwizzleILi2ELi4ELi3EEENS4_18smem_ptr_flag_bitsILi16EEENSR_INS5_IJNSA_ILi8EEESF_EEENS5_IJSF_SB_EEEEEEEvNS4_8identityESY_S18_vS19_EENS_8epilogue10collective18CollectiveEpilogueINS1B_23Sm100TmaWarpSpecializedILi4ELi2ELi32ELb1ELb0EEEJSG_NS5_IJNSR_ISE_SB_EENSR_ISF_SB_EEEEESH_SI_SH_SI_NS1B_6fusion15FusionCallbacksIS1F_NS1J_17LinearCombinationISH_fSH_fLNS_15FloatRoundStyleE2EEESG_S1I_JEEENS4_5SM1004TMEM4LOAD26SM100_TMEM_LOAD_32dp32b32xESY_S18_NS4_39AutoVectorizingCopyWithAssumedAlignmentILi128EEENS4_14SM90_TMA_STOREES18_S1U_S1U_EEEvvEEEEvNT_6ParamsE,"",@"SHT_CUDA_INFO"
	.sectionflags	@""
	.align	4


	//----- nvinfo : EIATTR_CUDA_API_VERSION
	.align		4
        /*0000*/ 	.byte	0x04, 0x37
        /*0002*/ 	.short	(.L_31 - .L_30)
.L_30:
        /*0004*/ 	.word	0x00000082


	//----- nvinfo : EIATTR_KPARAM_INFO
	.align		4
.L_31:
        /*0008*/ 	.byte	0x04, 0x17
        /*000a*/ 	.short	(.L_33 - .L_32)
.L_32:
        /*000c*/ 	.word	0x00000000
        /*0010*/ 	.short	0x0000
        /*0012*/ 	.short	0x0000
        /*0014*/ 	.byte	0x00, 0xf0, 0x01, 0x20


	//----- nvinfo : EIATTR_AT_ENTRY_FRAGMENTS
	.align		4
.L_33:
        /*0018*/ 	.byte	0x04, 0x4f
        /*001a*/ 	.short	(.L_35 - .L_34)


	//   ....[0]....
.L_34:
        /*001c*/ 	.word	0x00000006


	//----- nvinfo : EIATTR_RESERVED_SMEM_USED
	.align		4
.L_35:
        /*0020*/ 	.byte	0x01, 0x41
	.zero		2


	//----- nvinfo : EIATTR_SPARSE_MMA_MASK
	.align		4
        /*0024*/ 	.byte	0x03, 0x50
        /*0026*/ 	.short	0x0000


	//----- nvinfo : EIATTR_TCGEN05_1CTA_USED
	.align		4
        /*0028*/ 	.byte	0x01, 0x51
	.zero		2


	//----- nvinfo : EIATTR_MAXREG_COUNT
	.align		4
        /*002c*/ 	.byte	0x03, 0x1b
        /*002e*/ 	.short	0x00ff


	//----- nvinfo : EIATTR_NUM_BARRIERS
	.align		4
        /*0030*/ 	.byte	0x02, 0x4c
        /*0032*/ 	.byte	0x07
	.zero		1


	//----- nvinfo : EIATTR_EXTERNS
	.align		4
        /*0034*/ 	.byte	0x04, 0x0f
        /*0036*/ 	.short	(.L_37 - .L_36)


	//   ....[0]....
	.align		4
.L_36:
        /*0038*/ 	.word	index@(__assertfail)


	//----- nvinfo : EIATTR_MERCURY_ISA_VERSION
	.align		4
.L_37:
        /*003c*/ 	.byte	0x03, 0x5f
        /*003e*/ 	.short	0x0101


	//----- nvinfo : EIATTR_INT_WARP_WIDE_INSTR_OFFSETS
	.align		4
        /*0040*/ 	.byte	0x04, 0x31
        /*0042*/ 	.short	(.L_39 - .L_38)


	//   ....[0]....
.L_38:
        /*0044*/ 	.word	0x00001dc0


	//   ....[1]....
        /*0048*/ 	.word	0x00003720


	//   ....[2]....
        /*004c*/ 	.word	0x00003750


	//   ....[3]....
        /*0050*/ 	.word	0x000037a0


	//   ....[4]....
        /*0054*/ 	.word	0x000040c0


	//   ....[5]....
        /*0058*/ 	.word	0x00004120


	//   ....[6]....
        /*005c*/ 	.word	0x00004200


	//   ....[7]....
        /*0060*/ 	.word	0x00004270


	//   ....[8]....
        /*0064*/ 	.word	0x00004380


	//   ....[9]....
        /*0068*/ 	.word	0x00004410


	//   ....[10]....
        /*006c*/ 	.word	0x000045e0


	//   ....[11]....
        /*0070*/ 	.word	0x00004740


	//----- nvinfo : EIATTR_COOP_GROUP_MASK_REGIDS
	.align		4
.L_39:
        /*0074*/ 	.byte	0x04, 0x29
        /*0076*/ 	.short	(.L_41 - .L_40)


	//   ....[0]....
.L_40:
        /*0078*/ 	.word	0xffffffff


	//   ....[1]....
        /*007c*/ 	.word	0xffffffff


	//   ....[2]....
        /*0080*/ 	.word	0xffffffff


	//   ....[3]....
        /*0084*/ 	.word	0xffffffff


	//   ....[4]....
        /*0088*/ 	.word	0xffffffff


	//   ....[5]....
        /*008c*/ 	.word	0xffffffff


	//   ....[6]....
        /*0090*/ 	.word	0xffffffff


	//   ....[7]....
        /*0094*/ 	.word	0xffffffff


	//   ....[8]....
        /*0098*/ 	.word	0xffffffff


	//   ....[9]....
        /*009c*/ 	.word	0xffffffff


	//   ....[10]....
        /*00a0*/ 	.word	0xffffffff


	//   ....[11]....
        /*00a4*/ 	.word	0xffffffff


	//   ....[12]....
        /*00a8*/ 	.word	0xffffffff


	//----- nvinfo : EIATTR_COOP_GROUP_INSTR_OFFSETS
	.align		4
.L_41:
        /*00ac*/ 	.byte	0x04, 0x28
        /*00ae*/ 	.short	(.L_43 - .L_42)


	//   ....[0]....
.L_42:
        /*00b0*/ 	.word	0x00000090


	//   ....[1]....
        /*00b4*/ 	.word	0x000004d0


	//   ....[2]....
        /*00b8*/ 	.word	0x00000640


	//   ....[3]....
        /*00bc*/ 	.word	0x000007e0


	//   ....[4]....
        /*00c0*/ 	.word	0x000008e0


	//   ....[5]....
        /*00c4*/ 	.word	0x00000a50


	//   ....[6]....
        /*00c8*/ 	.word	0x00000bf0


	//   ....[7]....
        /*00cc*/ 	.word	0x00001ca0


	//   ....[8]....
        /*00d0*/ 	.word	0x00002a80


	//   ....[9]....
        /*00d4*/ 	.word	0x00002c90


	//   ....[10]....
        /*00d8*/ 	.word	0x00002cc0


	//   ....[11]....
        /*00dc*/ 	.word	0x00003610


	//   ....[12]....
        /*00e0*/ 	.word	0x00003840


	//----- nvinfo : EIATTR_VRC_CTA_INIT_COUNT
	.align		4
.L_43:
        /*00e4*/ 	.byte	0x02, 0x4a
        /*00e6*/ 	.byte	0x80
	.zero		1


	//----- nvinfo : EIATTR_SYSCALL_OFFSETS
	.align		4
        /*00e8*/ 	.byte	0x04, 0x46
        /*00ea*/ 	.short	(.L_45 - .L_44)


	//   ....[0]....
.L_44:
        /*00ec*/ 	.word	0x000051c0


	//   ....[1]....
        /*00f0*/ 	.word	0x000052b0


	//   ....[2]....
        /*00f4*/ 	.word	0x00005a20


	//   ....[3]....
        /*00f8*/ 	.word	0x000066a0


	//   ....[4]....
        /*00fc*/ 	.word	0x000072f0


	//   ....[5]....
        /*0100*/ 	.word	0x00007f40


	//----- nvinfo : EIATTR_MBARRIER_INSTR_OFFSETS
	.align		4
.L_45:
        /*0104*/ 	.byte	0x04, 0x39
        /*0106*/ 	.short	(.L_47 - .L_46)


	//   ....[0]....
.L_46:
        /*0108*/ 	.word	0x000005b0
        /*010c*/ 	.word	0x000000ff
        /*0110*/ 	.word	0x00000000
        /*0114*/ 	.short	0x0100
        /*0116*/ 	.byte	0x05
	.zero		1


	//   ....[1]....
        /*0118*/ 	.word	0x000005c0
        /*011c*/ 	.word	0x000000ff
        /*0120*/ 	.word	0x00000020
        /*0124*/ 	.short	0x0100
        /*0126*/ 	.byte	0x05
	.zero		1


	//   ....[2]....
        /*0128*/ 	.word	0x000005d0
        /*012c*/ 	.word	0x000000ff
        /*0130*/ 	.word	0x00000008
        /*0134*/ 	.short	0x0100
        /*0136*/ 	.byte	0x05
	.zero		1


	//   ....[3]....
        /*0138*/ 	.word	0x000005e0
        /*013c*/ 	.word	0x000000ff
        /*0140*/ 	.word	0x00000028
        /*0144*/ 	.short	0x0100
        /*0146*/ 	.byte	0x05
	.zero		1


	//   ....[4]....
        /*0148*/ 	.word	0x000005f0
        /*014c*/ 	.word	0x000000ff
        /*0150*/ 	.word	0x00000010
        /*0154*/ 	.short	0x0100
        /*0156*/ 	.byte	0x05
	.zero		1


	//   ....[5]....
        /*0158*/ 	.word	0x00000600
        /*015c*/ 	.word	0x000000ff
        /*0160*/ 	.word	0x00000030
        /*0164*/ 	.short	0x0100
        /*0166*/ 	.byte	0x05
	.zero		1


	//   ....[6]....
        /*0168*/ 	.word	0x00000610
        /*016c*/ 	.word	0x000000ff
        /*0170*/ 	.word	0x00000018
        /*0174*/ 	.short	0x0100
        /*0176*/ 	.byte	0x05
	.zero		1


	//   ....[7]....
        /*0178*/ 	.word	0x00000620
        /*017c*/ 	.word	0x000000ff
        /*0180*/ 	.word	0x00000038
        /*0184*/ 	.short	0x0100
        /*0186*/ 	.byte	0x05
	.zero		1


	//   ....[8]....
        /*0188*/ 	.word	0x00000750
        /*018c*/ 	.word	0x000000ff
        /*0190*/ 	.word	0x00000040
        /*0194*/ 	.short	0x0100
        /*0196*/ 	.byte	0x07
	.zero		1


	//   ....[9]....
        /*0198*/ 	.word	0x00000760
        /*019c*/ 	.word	0x000000ff
        /*01a0*/ 	.word	0x00000060
        /*01a4*/ 	.short	0x0100
        /*01a6*/ 	.byte	0x07
	.zero		1


	//   ....[10]....
        /*01a8*/ 	.word	0x00000770
        /*01ac*/ 	.word	0x000000ff
        /*01b0*/ 	.word	0x00000048
        /*01b4*/ 	.short	0x0100
        /*01b6*/ 	.byte	0x07
	.zero		1


	//   ....[11]....
        /*01b8*/ 	.word	0x00000780
        /*01bc*/ 	.word	0x000000ff
        /*01c0*/ 	.word	0x00000068
        /*01c4*/ 	.short	0x0100
        /*01c6*/ 	.byte	0x07
	.zero		1


	//   ....[12]....
        /*01c8*/ 	.word	0x00000790
        /*01cc*/ 	.word	0x000000ff
        /*01d0*/ 	.word	0x00000050
        /*01d4*/ 	.short	0x0100
        /*01d6*/ 	.byte	0x07
	.zero		1


	//   ....[13]....
        /*01d8*/ 	.word	0x000007a0
        /*01dc*/ 	.word	0x000000ff
        /*01e0*/ 	.word	0x00000070
        /*01e4*/ 	.short	0x0100
        /*01e6*/ 	.byte	0x07
	.zero		1


	//   ....[14]....
        /*01e8*/ 	.word	0x000007b0
        /*01ec*/ 	.word	0x000000ff
        /*01f0*/ 	.word	0x00000058
        /*01f4*/ 	.short	0x0100
        /*01f6*/ 	.byte	0x07
	.zero		1


	//   ....[15]....
        /*01f8*/ 	.word	0x000007c0
        /*01fc*/ 	.word	0x000000ff
        /*0200*/ 	.word	0x00000078
        /*0204*/ 	.short	0x0100
        /*0206*/ 	.byte	0x07
	.zero		1


	//   ....[16]....
        /*0208*/ 	.word	0x000008b0
        /*020c*/ 	.word	0x000000ff
        /*0210*/ 	.word	0x00000080
        /*0214*/ 	.short	0x0100
        /*0216*/ 	.byte	0x05
	.zero		1


	//   ....[17]....
        /*0218*/ 	.word	0x000008c0
        /*021c*/ 	.word	0x000000ff
        /*0220*/ 	.word	0x00000088
        /*0224*/ 	.short	0x0100
        /*0226*/ 	.byte	0x05
	.zero		1


	//   ....[18]....
        /*0228*/ 	.word	0x00000a00
        /*022c*/ 	.word	0x000000ff
        /*0230*/ 	.word	0x00000090
        /*0234*/ 	.short	0x0100
        /*0236*/ 	.byte	0x05
	.zero		1


	//   ....[19]....
        /*0238*/ 	.word	0x00000a10
        /*023c*/ 	.word	0x000000ff
        /*0240*/ 	.word	0x000000a0
        /*0244*/ 	.short	0x0100
        /*0246*/ 	.byte	0x05
	.zero		1


	//   ....[20]....
        /*0248*/ 	.word	0x00000a20
        /*024c*/ 	.word	0x000000ff
        /*0250*/ 	.word	0x00000098
        /*0254*/ 	.short	0x0100
        /*0256*/ 	.byte	0x05
	.zero		1


	//   ....[21]....
        /*0258*/ 	.word	0x00000a30
        /*025c*/ 	.word	0x000000ff
        /*0260*/ 	.word	0x000000a8
        /*0264*/ 	.short	0x0100
        /*0266*/ 	.byte	0x05
	.zero		1


	//   ....[22]....
        /*0268*/ 	.word	0x00000b60
        /*026c*/ 	.word	0x000000ff
        /*0270*/ 	.word	0x000000b0
        /*0274*/ 	.short	0x0100
        /*0276*/ 	.byte	0x07
	.zero		1


	//   ....[23]....
        /*0278*/ 	.word	0x00000b70
        /*027c*/ 	.word	0x000000ff
        /*0280*/ 	.word	0x000000d0
        /*0284*/ 	.short	0x0100
        /*0286*/ 	.byte	0x07
	.zero		1


	//   ....[24]....
        /*0288*/ 	.word	0x00000b80
        /*028c*/ 	.word	0x000000ff
        /*0290*/ 	.word	0x000000b8
        /*0294*/ 	.short	0x0100
        /*0296*/ 	.byte	0x07
	.zero		1


	//   ....[25]....
        /*0298*/ 	.word	0x00000b90
        /*029c*/ 	.word	0x000000ff
        /*02a0*/ 	.word	0x000000d8
        /*02a4*/ 	.short	0x0100
        /*02a6*/ 	.byte	0x07
	.zero		1


	//   ....[26]....
        /*02a8*/ 	.word	0x00000ba0
        /*02ac*/ 	.word	0x000000ff
        /*02b0*/ 	.word	0x000000c0
        /*02b4*/ 	.short	0x0100
        /*02b6*/ 	.byte	0x07
	.zero		1


	//   ....[27]....
        /*02b8*/ 	.word	0x00000bb0
        /*02bc*/ 	.word	0x000000ff
        /*02c0*/ 	.word	0x000000e0
        /*02c4*/ 	.short	0x0100
        /*02c6*/ 	.byte	0x07
	.zero		1


	//   ....[28]....
        /*02c8*/ 	.word	0x00000bc0
        /*02cc*/ 	.word	0x000000ff
        /*02d0*/ 	.word	0x000000c8
        /*02d4*/ 	.short	0x0100
        /*02d6*/ 	.byte	0x07
	.zero		1


	//   ....[29]....
        /*02d8*/ 	.word	0x00000bd0
        /*02dc*/ 	.word	0x000000ff
        /*02e0*/ 	.word	0x000000e8
        /*02e4*/ 	.short	0x0100
        /*02e6*/ 	.byte	0x07
	.zero		1


	//   ....[30]....
        /*02e8*/ 	.word	0x00000cc0
        /*02ec*/ 	.word	0x000000ff
        /*02f0*/ 	.word	0x000000f0
        /*02f4*/ 	.short	0x0100
        /*02f6*/ 	.byte	0x05
	.zero		1


	//   ....[31]....
        /*02f8*/ 	.word	0x00000cd0
        /*02fc*/ 	.word	0x000000ff
        /*0300*/ 	.word	0x00000100
        /*0304*/ 	.short	0x0100
        /*0306*/ 	.byte	0x05
	.zero		1


	//   ....[32]....
        /*0308*/ 	.word	0x00000ce0
        /*030c*/ 	.word	0x000000ff
        /*0310*/ 	.word	0x000000f8
        /*0314*/ 	.short	0x0100
        /*0316*/ 	.byte	0x05
	.zero		1


	//   ....[33]....
        /*0318*/ 	.word	0x00000cf0
        /*031c*/ 	.word	0x000000ff
        /*0320*/ 	.word	0x00000108
        /*0324*/ 	.short	0x0100
        /*0326*/ 	.byte	0x05
	.zero		1


	//   ....[34]....
        /*0328*/ 	.word	0x000015c0
        /*032c*/ 	.word	0x00000002
        /*0330*/ 	.word	0x00000100
        /*0334*/ 	.short	0x010a
        /*0336*/ 	.byte	0xff
	.zero		1


	//   ....[35]....
        /*0338*/ 	.word	0x000015f0
        /*033c*/ 	.word	0x00000002
        /*0340*/ 	.word	0x000000f0
        /*0344*/ 	.short	0x0101
        /*0346*/ 	.byte	0xff
	.zero		1


	//   ....[36]....
        /*0348*/ 	.word	0x000016c0
        /*034c*/ 	.word	0x000000ff
        /*0350*/ 	.word	0x00000020
        /*0354*/ 	.short	0x010a
        /*0356*/ 	.byte	0x08
	.zero		1


	//   ....[37]....
        /*0358*/ 	.word	0x00001760
        /*035c*/ 	.word	0x000000ff
        /*0360*/ 	.word	0x00000020
        /*0364*/ 	.short	0x010a
        /*0366*/ 	.byte	0x21
	.zero		1


	//   ....[38]....
        /*0368*/ 	.word	0x000018c0
        /*036c*/ 	.word	0x000000ff
        /*0370*/ 	.word	0x00000020
        /*0374*/ 	.short	0x010a
        /*0376*/ 	.byte	0x08
	.zero		1


	//   ....[39]....
        /*0378*/ 	.word	0x000019b0
        /*037c*/ 	.word	0x000000ff
        /*0380*/ 	.word	0x00000088
        /*0384*/ 	.short	0x0101
        /*0386*/ 	.byte	0x04
	.zero		1


	//   ....[40]....
        /*0388*/ 	.word	0x000019d0
        /*038c*/ 	.word	0x000000ff
        /*0390*/ 	.word	0x00000020
        /*0394*/ 	.short	0x010a
        /*0396*/ 	.byte	0x08
	.zero		1


	//   ....[41]....
        /*0398*/ 	.word	0x00001a50
        /*039c*/ 	.word	0x000000ff
        /*03a0*/ 	.word	0x00000020
        /*03a4*/ 	.short	0x010a
        /*03a6*/ 	.byte	0x11
	.zero		1


	//   ....[42]....
        /*03a8*/ 	.word	0x00001bb0
        /*03ac*/ 	.word	0x000000ff
        /*03b0*/ 	.word	0x00000020
        /*03b4*/ 	.short	0x010a
        /*03b6*/ 	.byte	0x08
	.zero		1


	//   ....[43]....
        /*03b8*/ 	.word	0x00001cd0
        /*03bc*/ 	.word	0x00000002
        /*03c0*/ 	.word	0x00000090
        /*03c4*/ 	.short	0x010a
        /*03c6*/ 	.byte	0xff
	.zero		1


	//   ....[44]....
        /*03c8*/ 	.word	0x00001d90
        /*03cc*/ 	.word	0x00000002
        /*03d0*/ 	.word	0x00000000
        /*03d4*/ 	.short	0x0101
        /*03d6*/ 	.byte	0xff
	.zero		1


	//   ....[45]....
        /*03d8*/ 	.word	0x000022f0
        /*03dc*/ 	.word	0x000000ff
        /*03e0*/ 	.word	0x00000000
        /*03e4*/ 	.short	0x010a
        /*03e6*/ 	.byte	0x05
	.zero		1


	//   ....[46]....
        /*03e8*/ 	.word	0x00002380
        /*03ec*/ 	.word	0x000000ff
        /*03f0*/ 	.word	0x00000000
        /*03f4*/ 	.short	0x010a
        /*03f6*/ 	.byte	0x05
	.zero		1


	//   ....[47]....
        /*03f8*/ 	.word	0x00002410
        /*03fc*/ 	.word	0x000000ff
        /*0400*/ 	.word	0x00000000
        /*0404*/ 	.short	0x010a
        /*0406*/ 	.byte	0x05
	.zero		1


	//   ....[48]....
        /*0408*/ 	.word	0x000024b0
        /*040c*/ 	.word	0x00000000
        /*0410*/ 	.word	0x00000000
        /*0414*/ 	.short	0x010a
        /*0416*/ 	.byte	0xff
	.zero		1


	//   ....[49]....
        /*0418*/ 	.word	0x000025d0
        /*041c*/ 	.word	0x00000000
        /*0420*/ 	.word	0x000000f0
        /*0424*/ 	.short	0x010a
        /*0426*/ 	.byte	0xff
	.zero		1


	//   ....[50]....
        /*0428*/ 	.word	0x00002640
        /*042c*/ 	.word	0x00000000
        /*0430*/ 	.word	0x00000000
        /*0434*/ 	.short	0x0101
        /*0436*/ 	.byte	0xff
	.zero		1


	//   ....[51]....
        /*0438*/ 	.word	0x00002660
        /*043c*/ 	.word	0x000000ff
        /*0440*/ 	.word	0x000000a0
        /*0444*/ 	.short	0x010a
        /*0446*/ 	.byte	0x05
	.zero		1


	//   ....[52]....
        /*0448*/ 	.word	0x00002780
        /*044c*/ 	.word	0x00000000
        /*0450*/ 	.word	0x00000090
        /*0454*/ 	.short	0x010a
        /*0456*/ 	.byte	0xff
	.zero		1


	//   ....[53]....
        /*0458*/ 	.word	0x00002880
        /*045c*/ 	.word	0x00000000
        /*0460*/ 	.word	0x00000000
        /*0464*/ 	.short	0x0101
        /*0466*/ 	.byte	0xff
	.zero		1


	//   ....[54]....
        /*0468*/ 	.word	0x00002910
        /*046c*/ 	.word	0x000000ff
        /*0470*/ 	.word	0x000000a0
        /*0474*/ 	.short	0x0106
        /*0476*/ 	.byte	0x05
	.zero		1


	//   ....[55]....
        /*0478*/ 	.word	0x00002930
        /*047c*/ 	.word	0x000000ff
        /*0480*/ 	.word	0x000000a0
        /*0484*/ 	.short	0x010a
        /*0486*/ 	.byte	0x05
	.zero		1


	//   ....[56]....
        /*0488*/ 	.word	0x000029c0
        /*048c*/ 	.word	0x000000ff
        /*0490*/ 	.word	0x000000a0
        /*0494*/ 	.short	0x0106
        /*0496*/ 	.byte	0x04
	.zero		1


	//   ....[57]....
        /*0498*/ 	.word	0x00002a00
        /*049c*/ 	.word	0x00000000
        /*04a0*/ 	.word	0x000000a0
        /*04a4*/ 	.short	0x010a
        /*04a6*/ 	.byte	0xff
	.zero		1


	//   ....[58]....
        /*04a8*/ 	.word	0x00002f00
        /*04ac*/ 	.word	0x00000000
        /*04b0*/ 	.word	0x00000090
        /*04b4*/ 	.short	0x010a
        /*04b6*/ 	.byte	0xff
	.zero		1


	//   ....[59]....
        /*04b8*/ 	.word	0x00003010
        /*04bc*/ 	.word	0x00000003
        /*04c0*/ 	.word	0x00000000
        /*04c4*/ 	.short	0x0101
        /*04c6*/ 	.byte	0xff
	.zero		1


	//   ....[60]....
        /*04c8*/ 	.word	0x00003020
        /*04cc*/ 	.word	0x000000ff
        /*04d0*/ 	.word	0x00000000
        /*04d4*/ 	.short	0x010a
        /*04d6*/ 	.byte	0x04
	.zero		1


	//   ....[61]....
        /*04d8*/ 	.word	0x00003040
        /*04dc*/ 	.word	0x000000ff
        /*04e0*/ 	.word	0x000000d0
        /*04e4*/ 	.short	0x010a
        /*04e6*/ 	.byte	0x08
	.zero		1


	//   ....[62]....
        /*04e8*/ 	.word	0x00003110
        /*04ec*/ 	.word	0x000000ff
        /*04f0*/ 	.word	0x00000000
        /*04f4*/ 	.short	0x010a
        /*04f6*/ 	.byte	0x07
	.zero		1


	//   ....[63]....
        /*04f8*/ 	.word	0x00003250
        /*04fc*/ 	.word	0x000000ff
        /*0500*/ 	.word	0x00000000
        /*0504*/ 	.short	0x010a
        /*0506*/ 	.byte	0x04
	.zero		1


	//   ....[64]....
        /*0508*/ 	.word	0x00003440
        /*050c*/ 	.word	0x000000ff
        /*0510*/ 	.word	0x00000000
        /*0514*/ 	.short	0x010a
        /*0516*/ 	.byte	0x05
	.zero		1


	//   ....[65]....
        /*0518*/ 	.word	0x000034d0
        /*051c*/ 	.word	0x000000ff
        /*0520*/ 	.word	0x00000000
        /*0524*/ 	.short	0x010a
        /*0526*/ 	.byte	0x05
	.zero		1


	//   ....[66]....
        /*0528*/ 	.word	0x00003560
        /*052c*/ 	.word	0x000000ff
        /*0530*/ 	.word	0x00000000
        /*0534*/ 	.short	0x010a
        /*0536*/ 	.byte	0x05
	.zero		1


	//   ....[67]....
        /*0538*/ 	.word	0x000035f0
        /*053c*/ 	.word	0x000000ff
        /*0540*/ 	.word	0x00000000
        /*0544*/ 	.short	0x010a
        /*0546*/ 	.byte	0x07
	.zero		1


	//   ....[68]....
        /*0548*/ 	.word	0x00003a70
        /*054c*/ 	.word	0x00000000
        /*0550*/ 	.word	0x00000090
        /*0554*/ 	.short	0x010a
        /*0556*/ 	.byte	0xff
	.zero		1


	//   ....[69]....
        /*0558*/ 	.word	0x00003b30
        /*055c*/ 	.word	0x00000000
        /*0560*/ 	.word	0x00000000
        /*0564*/ 	.short	0x0101
        /*0566*/ 	.byte	0xff
	.zero		1


	//   ....[70]....
        /*0568*/ 	.word	0x00003e50
        /*056c*/ 	.word	0x000000ff
        /*0570*/ 	.word	0x00000088
        /*0574*/ 	.short	0x010a
        /*0576*/ 	.byte	0x07
	.zero		1


	//   ....[71]....
        /*0578*/ 	.word	0x00004040
        /*057c*/ 	.word	0x000000ff
        /*0580*/ 	.word	0x00000060
        /*0584*/ 	.short	0x010a
        /*0586*/ 	.byte	0x07
	.zero		1


	//   ....[72]....
        /*0588*/ 	.word	0x000041b0
        /*058c*/ 	.word	0x000000ff
        /*0590*/ 	.word	0x00000040
        /*0594*/ 	.short	0x010b
        /*0596*/ 	.byte	0x07
	.zero		1


	//   ....[73]....
        /*0598*/ 	.word	0x000041c0
        /*059c*/ 	.word	0x000000ff
        /*05a0*/ 	.word	0x00000000
        /*05a4*/ 	.short	0x0101
        /*05a6*/ 	.byte	0x08
	.zero		1


	//   ....[74]....
        /*05a8*/ 	.word	0x000041d0
        /*05ac*/ 	.word	0x000000ff
        /*05b0*/ 	.word	0x00000068
        /*05b4*/ 	.short	0x010a
        /*05b6*/ 	.byte	0x07
	.zero		1


	//   ....[75]....
        /*05b8*/ 	.word	0x00004320
        /*05bc*/ 	.word	0x000000ff
        /*05c0*/ 	.word	0x00000048
        /*05c4*/ 	.short	0x010b
        /*05c6*/ 	.byte	0x07
	.zero		1


	//   ....[76]....
        /*05c8*/ 	.word	0x00004330
        /*05cc*/ 	.word	0x000000ff
        /*05d0*/ 	.word	0x00000000
        /*05d4*/ 	.short	0x0101
        /*05d6*/ 	.byte	0x08
	.zero		1


	//   ....[77]....
        /*05d8*/ 	.word	0x00004340
        /*05dc*/ 	.word	0x000000ff
        /*05e0*/ 	.word	0x00000070
        /*05e4*/ 	.short	0x010a
        /*05e6*/ 	.byte	0x07
	.zero		1


	//   ....[78]....
        /*05e8*/ 	.word	0x000044c0
        /*05ec*/ 	.word	0x000000ff
        /*05f0*/ 	.word	0x00000050
        /*05f4*/ 	.short	0x010b
        /*05f6*/ 	.byte	0x07
	.zero		1


	//   ....[79]....
        /*05f8*/ 	.word	0x00004500
        /*05fc*/ 	.word	0x000000ff
        /*0600*/ 	.word	0x00000000
        /*0604*/ 	.short	0x0101
        /*0606*/ 	.byte	0x08
	.zero		1


	//   ....[80]....
        /*0608*/ 	.word	0x00004540
        /*060c*/ 	.word	0x000000ff
        /*0610*/ 	.word	0x00000078
        /*0614*/ 	.short	0x010a
        /*0616*/ 	.byte	0x07
	.zero		1


	//   ....[81]....
        /*0618*/ 	.word	0x00004780
        /*061c*/ 	.word	0x000000ff
        /*0620*/ 	.word	0x00000058
        /*0624*/ 	.short	0x010b
        /*0626*/ 	.byte	0x07
	.zero		1


	//   ....[82]....
        /*0628*/ 	.word	0x000047a0
        /*062c*/ 	.word	0x000000ff
        /*0630*/ 	.word	0x00000000
        /*0634*/ 	.short	0x0101
        /*0636*/ 	.byte	0x0d
	.zero		1


	//   ....[83]....
        /*0638*/ 	.word	0x000047d0
        /*063c*/ 	.word	0x000000ff
        /*0640*/ 	.word	0x00000060
        /*0644*/ 	.short	0x010a
        /*0646*/ 	.byte	0x07
	.zero		1


	//   ....[84]....
        /*0648*/ 	.word	0x000047f0
        /*064c*/ 	.word	0x000000ff
        /*0650*/ 	.word	0x00000068
        /*0654*/ 	.short	0x010a
        /*0656*/ 	.byte	0x07
	.zero		1


	//   ....[85]....
        /*0658*/ 	.word	0x00004810
        /*065c*/ 	.word	0x000000ff
        /*0660*/ 	.word	0x00000070
        /*0664*/ 	.short	0x010a
        /*0666*/ 	.byte	0x07
	.zero		1


	//   ....[86]....
        /*0668*/ 	.word	0x00004850
        /*066c*/ 	.word	0x00000000
        /*0670*/ 	.word	0x00000078
        /*0674*/ 	.short	0x010a
        /*0676*/ 	.byte	0xff
	.zero		1


	//   ....[87]....
        /*0678*/ 	.word	0x00004b80
        /*067c*/ 	.word	0x00000000
        /*0680*/ 	.word	0x00000090
        /*0684*/ 	.short	0x010a
        /*0686*/ 	.byte	0xff
	.zero		1


	//   ....[88]....
        /*0688*/ 	.word	0x00004c90
        /*068c*/ 	.word	0x00000000
        /*0690*/ 	.word	0x00000000
        /*0694*/ 	.short	0x0101
        /*0696*/ 	.byte	0xff
	.zero		1


	//   ....[89]....
        /*0698*/ 	.word	0x000056e0
        /*069c*/ 	.word	0x000000ff
        /*06a0*/ 	.word	0x00000040
        /*06a4*/ 	.short	0x010a
        /*06a6*/ 	.byte	0x30
	.zero		1


	//   ....[90]....
        /*06a8*/ 	.word	0x00005720
        /*06ac*/ 	.word	0x00000040
        /*06b0*/ 	.word	0x000000b0
        /*06b4*/ 	.short	0x010a
        /*06b6*/ 	.byte	0xff
	.zero		1


	//   ....[91]....
        /*06b8*/ 	.word	0x00005810
        /*06bc*/ 	.word	0x000000ff
        /*06c0*/ 	.word	0x00000040
        /*06c4*/ 	.short	0x010a
        /*06c6*/ 	.byte	0x30
	.zero		1


	//   ....[92]....
        /*06c8*/ 	.word	0x00005900
        /*06cc*/ 	.word	0x00000040
        /*06d0*/ 	.word	0x000000b0
        /*06d4*/ 	.short	0x010a
        /*06d6*/ 	.byte	0xff
	.zero		1


	//   ....[93]....
        /*06d8*/ 	.word	0x000063d0
        /*06dc*/ 	.word	0x00000000
        /*06e0*/ 	.word	0x00000000
        /*06e4*/ 	.short	0x0101
        /*06e6*/ 	.byte	0xff
	.zero		1


	//   ....[94]....
        /*06e8*/ 	.word	0x000063e0
        /*06ec*/ 	.word	0x00000002
        /*06f0*/ 	.word	0x00000040
        /*06f4*/ 	.short	0x010a
        /*06f6*/ 	.byte	0xff
	.zero		1


	//   ....[95]....
        /*06f8*/ 	.word	0x000064c0
        /*06fc*/ 	.word	0x00000002
        /*0700*/ 	.word	0x00000040
        /*0704*/ 	.short	0x010a
        /*0706*/ 	.byte	0xff
	.zero		1


	//   ....[96]....
        /*0708*/ 	.word	0x00007020
        /*070c*/ 	.word	0x00000048
        /*0710*/ 	.word	0x00000000
        /*0714*/ 	.short	0x0101
        /*0716*/ 	.byte	0xff
	.zero		1


	//   ....[97]....
        /*0718*/ 	.word	0x00007040
        /*071c*/ 	.word	0x00000000
        /*0720*/ 	.word	0x00000040
        /*0724*/ 	.short	0x010a
        /*0726*/ 	.byte	0xff
	.zero		1


	//   ....[98]....
        /*0728*/ 	.word	0x00007110
        /*072c*/ 	.word	0x00000000
        /*0730*/ 	.word	0x00000040
        /*0734*/ 	.short	0x010a
        /*0736*/ 	.byte	0xff
	.zero		1


	//   ....[99]....
        /*0738*/ 	.word	0x00007c70
        /*073c*/ 	.word	0x00000048
        /*0740*/ 	.word	0x00000000
        /*0744*/ 	.short	0x0101
        /*0746*/ 	.byte	0xff
	.zero		1


	//   ....[100]....
        /*0748*/ 	.word	0x00007c90
        /*074c*/ 	.word	0x00000000
        /*0750*/ 	.word	0x00000040
        /*0754*/ 	.short	0x010a
        /*0756*/ 	.byte	0xff
	.zero		1


	//   ....[101]....
        /*0758*/ 	.word	0x00007d60
        /*075c*/ 	.word	0x00000000
        /*0760*/ 	.word	0x00000040
        /*0764*/ 	.short	0x010a
        /*0766*/ 	.byte	0xff
	.zero		1


	//   ....[102]....
        /*0768*/ 	.word	0x000080a0
        /*076c*/ 	.word	0x000000ff
        /*0770*/ 	.word	0x00000000
        /*0774*/ 	.short	0x0101
        /*0776*/ 	.byte	0x05
	.zero		1


	//   ....[103]....
        /*0778*/ 	.word	0x00008920
        /*077c*/ 	.word	0x00000000
        /*0780*/ 	.word	0x00000000
        /*0784*/ 	.short	0x0101
        /*0786*/ 	.byte	0xff
	.zero		1


	//   ....[104]....
        /*0788*/ 	.word	0x00008b90
        /*078c*/ 	.word	0x000000ff
        /*0790*/ 	.word	0x00000000
        /*0794*/ 	.short	0x0101
        /*0796*/ 	.byte	0x04
	.zero		1


	//   ....[105]....
        /*0798*/ 	.word	0x00008bb0
        /*079c*/ 	.word	0x00000002
        /*07a0*/ 	.word	0x00000100
        /*07a4*/ 	.short	0x010a
        /*07a6*/ 	.byte	0xff
	.zero		1


	//   ....[106]....
        /*07a8*/ 	.word	0x00008c10
        /*07ac*/ 	.word	0x00000002
        /*07b0*/ 	.word	0x00000020
        /*07b4*/ 	.short	0x010a
        /*07b6*/ 	.byte	0xff
	.zero		1


	//   ....[107]....
        /*07b8*/ 	.word	0x00008c70
        /*07bc*/ 	.word	0x00000002
        /*07c0*/ 	.word	0x00000020
        /*07c4*/ 	.short	0x010a
        /*07c6*/ 	.byte	0xff
	.zero		1


	//   ....[108]....
        /*07c8*/ 	.word	0x00008cc0
        /*07cc*/ 	.word	0x00000002
        /*07d0*/ 	.word	0x00000090
        /*07d4*/ 	.short	0x010a
        /*07d6*/ 	.byte	0xff
	.zero		1


	//   ....[109]....
        /*07d8*/ 	.word	0x00008d20
        /*07dc*/ 	.word	0x00000000
        /*07e0*/ 	.word	0x00000000
        /*07e4*/ 	.short	0x010a
        /*07e6*/ 	.byte	0xff
	.zero		1


	//   ....[110]....
        /*07e8*/ 	.word	0x00008d80
        /*07ec*/ 	.word	0x00000000
        /*07f0*/ 	.word	0x00000000
        /*07f4*/ 	.short	0x010a
        /*07f6*/ 	.byte	0xff
	.zero		1


	//   ....[111]....
        /*07f8*/ 	.word	0x00008de0
        /*07fc*/ 	.word	0x00000000
        /*0800*/ 	.word	0x00000000
        /*0804*/ 	.short	0x010a
        /*0806*/ 	.byte	0xff
	.zero		1


	//   ....[112]....
        /*0808*/ 	.word	0x00008e30
        /*080c*/ 	.word	0x00000000
        /*0810*/ 	.word	0x000000f0
        /*0814*/ 	.short	0x010a
        /*0816*/ 	.byte	0xff
	.zero		1


	//   ....[113]....
        /*0818*/ 	.word	0x00008e90
        /*081c*/ 	.word	0x00000000
        /*0820*/ 	.word	0x000000a0
        /*0824*/ 	.short	0x010a
        /*0826*/ 	.byte	0xff
	.zero		1


	//   ....[114]....
        /*0828*/ 	.word	0x00008ee0
        /*082c*/ 	.word	0x00000000
        /*0830*/ 	.word	0x00000090
        /*0834*/ 	.short	0x010a
        /*0836*/ 	.byte	0xff
	.zero		1


	//   ....[115]....
        /*0838*/ 	.word	0x00008f40
        /*083c*/ 	.word	0x00000000
        /*0840*/ 	.word	0x000000a0
        /*0844*/ 	.short	0x010a
        /*0846*/ 	.byte	0xff
	.zero		1


	//   ....[116]....
        /*0848*/ 	.word	0x00008f90
        /*084c*/ 	.word	0x00000000
        /*0850*/ 	.word	0x00000090
        /*0854*/ 	.short	0x010a
        /*0856*/ 	.byte	0xff
	.zero		1


	//   ....[117]....
        /*0858*/ 	.word	0x00008ff0
        /*085c*/ 	.word	0x00000002
        /*0860*/ 	.word	0x000000d0
        /*0864*/ 	.short	0x010a
        /*0866*/ 	.byte	0xff
	.zero		1


	//   ....[118]....
        /*0868*/ 	.word	0x00009050
        /*086c*/ 	.word	0x00000000
        /*0870*/ 	.word	0x00000000
        /*0874*/ 	.short	0x010a
        /*0876*/ 	.byte	0xff
	.zero		1


	//   ....[119]....
        /*0878*/ 	.word	0x000090b0
        /*087c*/ 	.word	0x00000000
        /*0880*/ 	.word	0x00000000
        /*0884*/ 	.short	0x010a
        /*0886*/ 	.byte	0xff
	.zero		1


	//   ....[120]....
        /*0888*/ 	.word	0x00009110
        /*088c*/ 	.word	0x00000000
        /*0890*/ 	.word	0x00000000
        /*0894*/ 	.short	0x010a
        /*0896*/ 	.byte	0xff
	.zero		1


	//   ....[121]....
        /*0898*/ 	.word	0x00009170
        /*089c*/ 	.word	0x00000000
        /*08a0*/ 	.word	0x00000000
        /*08a4*/ 	.short	0x010a
        /*08a6*/ 	.byte	0xff
	.zero		1


	//   ....[122]....
        /*08a8*/ 	.word	0x000091d0
        /*08ac*/ 	.word	0x00000000
        /*08b0*/ 	.word	0x00000000
        /*08b4*/ 	.short	0x010a
        /*08b6*/ 	.byte	0xff
	.zero		1


	//   ....[123]....
        /*08b8*/ 	.word	0x00009220
        /*08bc*/ 	.word	0x00000000
        /*08c0*/ 	.word	0x00000090
        /*08c4*/ 	.short	0x010a
        /*08c6*/ 	.byte	0xff
	.zero		1


	//   ....[124]....
        /*08c8*/ 	.word	0x00009280
        /*08cc*/ 	.word	0x00000000
        /*08d0*/ 	.word	0x00000088
        /*08d4*/ 	.short	0x010a
        /*08d6*/ 	.byte	0xff
	.zero		1


	//   ....[125]....
        /*08d8*/ 	.word	0x000092e0
        /*08dc*/ 	.word	0x00000000
        /*08e0*/ 	.word	0x00000060
        /*08e4*/ 	.short	0x010a
        /*08e6*/ 	.byte	0xff
	.zero		1


	//   ....[126]....
        /*08e8*/ 	.word	0x00009340
        /*08ec*/ 	.word	0x00000000
        /*08f0*/ 	.word	0x00000068
        /*08f4*/ 	.short	0x010a
        /*08f6*/ 	.byte	0xff
	.zero		1


	//   ....[127]....
        /*08f8*/ 	.word	0x000093a0
        /*08fc*/ 	.word	0x00000000
        /*0900*/ 	.word	0x00000070
        /*0904*/ 	.short	0x010a
        /*0906*/ 	.byte	0xff
	.zero		1


	//   ....[128]....
        /*0908*/ 	.word	0x00009400
        /*090c*/ 	.word	0x00000000
        /*0910*/ 	.word	0x00000078
        /*0914*/ 	.short	0x010a
        /*0916*/ 	.byte	0xff
	.zero		1


	//   ....[129]....
        /*0918*/ 	.word	0x00009460
        /*091c*/ 	.word	0x00000000
        /*0920*/ 	.word	0x00000060
        /*0924*/ 	.short	0x010a
        /*0926*/ 	.byte	0xff
	.zero		1


	//   ....[130]....
        /*0928*/ 	.word	0x000094c0
        /*092c*/ 	.word	0x00000000
        /*0930*/ 	.word	0x00000068
        /*0934*/ 	.short	0x010a
        /*0936*/ 	.byte	0xff
	.zero		1


	//   ....[131]....
        /*0938*/ 	.word	0x00009520
        /*093c*/ 	.word	0x00000000
        /*0940*/ 	.word	0x00000070
        /*0944*/ 	.short	0x010a
        /*0946*/ 	.byte	0xff
	.zero		1


	//   ....[132]....
        /*0948*/ 	.word	0x00009570
        /*094c*/ 	.word	0x00000000
        /*0950*/ 	.word	0x00000090
        /*0954*/ 	.short	0x010a
        /*0956*/ 	.byte	0xff
	.zero		1


	//   ....[133]....
        /*0958*/ 	.word	0x000095d0
        /*095c*/ 	.word	0x00000002
        /*0960*/ 	.word	0x00000040
        /*0964*/ 	.short	0x010a
        /*0966*/ 	.byte	0xff
	.zero		1


	//   ....[134]....
        /*0968*/ 	.word	0x00009620
        /*096c*/ 	.word	0x00000040
        /*0970*/ 	.word	0x000000b0
        /*0974*/ 	.short	0x010a
        /*0976*/ 	.byte	0xff
	.zero		1


	//   ....[135]....
        /*0978*/ 	.word	0x00009670
        /*097c*/ 	.word	0x00000002
        /*0980*/ 	.word	0x00000040
        /*0984*/ 	.short	0x010a
        /*0986*/ 	.byte	0xff
	.zero		1


	//   ....[136]....
        /*0988*/ 	.word	0x000096c0
        /*098c*/ 	.word	0x00000000
        /*0990*/ 	.word	0x00000040
        /*0994*/ 	.short	0x010a
        /*0996*/ 	.byte	0xff
	.zero		1


	//   ....[137]....
        /*0998*/ 	.word	0x00009710
        /*099c*/ 	.word	0x00000000
        /*09a0*/ 	.word	0x00000040
        /*09a4*/ 	.short	0x010a
        /*09a6*/ 	.byte	0xff
	.zero		1


	//----- nvinfo : EIATTR_NUM_MBARRIERS
	.align		4
.L_47:
        /*09a8*/ 	.byte	0x03, 0x38
        /*09aa*/ 	.short	0x0022


	//----- nvinfo : EIATTR_EXIT_INSTR_OFFSETS
	.align		4
        /*09ac*/ 	.byte	0x04, 0x1c
        /*09ae*/ 	.short	(.L_49 - .L_48)


	//   ....[0]....
.L_48:
        /*09b0*/ 	.word	0x000024e0


	//   ....[1]....
        /*09b4*/ 	.word	0x000029d0


	//   ....[2]....
        /*09b8*/ 	.word	0x00002a30


	//   ....[3]....
        /*09bc*/ 	.word	0x00003850


	//   ....[4]....
        /*09c0*/ 	.word	0x00004880


	//   ....[5]....
        /*09c4*/ 	.word	0x000048c0


	//   ....[6]....
        /*09c8*/ 	.word	0x00008a80


	//   ....[7]....
        /*09cc*/ 	.word	0x00008b00


	//   ....[8]....
        /*09d0*/ 	.word	0x00008b30


	//   ....[9]....
        /*09d4*/ 	.word	0x00008ba0


	//----- nvinfo : EIATTR_MAX_THREADS
	.align		4
.L_49:
        /*09d8*/ 	.byte	0x04, 0x05
        /*09da*/ 	.short	(.L_51 - .L_50)
.L_50:
        /*09dc*/ 	.word	0x00000100
        /*09e0*/ 	.word	0x00000001
        /*09e4*/ 	.word	0x00000001


	//----- nvinfo : EIATTR_CRS_STACK_SIZE
	.align		4
.L_51:
        /*09e8*/ 	.byte	0x04, 0x1e
        /*09ea*/ 	.short	(.L_53 - .L_52)
.L_52:
        /*09ec*/ 	.word	0x00000000


	//----- nvinfo : EIATTR_CBANK_PARAM_SIZE
	.align		4
.L_53:
        /*09f0*/ 	.byte	0x03, 0x19
        /*09f2*/ 	.short	0x0800


	//----- nvinfo : EIATTR_PARAM_CBANK
	.align		4
        /*09f4*/ 	.byte	0x04, 0x0a
        /*09f6*/ 	.short	(.L_55 - .L_54)
	.align		4
.L_54:
        /*09f8*/ 	.word	index@(.nv.constant0._ZN7cutlass13device_kernelINS_4gemm6kernel13GemmUniversalIN4cute5tupleIJiiiiEEENS1_10collective13CollectiveMmaINS1_35MainloopSm100TmaUmmaWarpSpecializedILi4ELi2ELi4ENS5_IJNS4_1CILi1EEESB_SB_EEEEENS5_IJNSA_ILi128EEESE_NSA_ILi32EEEEEENS_6half_tENS5_IJlSB_lEEESH_SI_NS4_8TiledMMAINS4_8MMA_AtomIJNS4_20SM100_MMA_F16BF16_SSISH_SH_fLi128ELi128ELNS4_4UMMA5MajorE0ELSN_0ELNSM_7ScaleInE0ELSO_0EEEEEENS4_6LayoutISC_NS5_IJNSA_ILi0EEESS_SS_EEEEENS5_IJNS4_10UnderscoreESV_SV_EEEEENS4_13SM90_TMA_LOADENS4_14ComposedLayoutINS4_7SwizzleILi2ELi4ELi3EEENS4_18smem_ptr_flag_bitsILi16EEENSR_INS5_IJNSA_ILi8EEESF_EEENS5_IJSF_SB_EEEEEEEvNS4_8identityESY_S18_vS19_EENS_8epilogue10collective18CollectiveEpilogueINS1B_23Sm100TmaWarpSpecializedILi4ELi2ELi32ELb1ELb0EEEJSG_NS5_IJNSR_ISE_SB_EENSR_ISF_SB_EEEEESH_SI_SH_SI_NS1B_6fusion15FusionCallbacksIS1F_NS1J_17LinearCombinationISH_fSH_fLNS_15FloatRoundStyleE2EEESG_S1I_JEEENS4_5SM1004TMEM4LOAD26SM100_TMEM_LOAD_32dp32b32xESY_S18_NS4_39AutoVectorizingCopyWithAssumedAlignmentILi128EEENS4_14SM90_TMA_STOREES18_S1U_S1U_EEEvvEEEEvNT_6ParamsE)
        /*09fc*/ 	.short	0x0380
        /*09fe*/ 	.short	0x0800


	//----- nvinfo : EIATTR_SW_WAR
	.align		4
.L_55:
        /*0a00*/ 	.byte	0x04, 0x36
        /*0a02*/ 	.short	(.L_57 - .L_56)
.L_56:
        /*0a04*/ 	.word	0x00000008
.L_57:


//--------------------- .nv.callgraph             --------------------------
	.section	.nv.callgraph,"",@"SHT_CUDA_CALLGRAPH"
	.align	4
	.sectionentsize	8
	.align		4
        /*0000*/ 	.word	0x00000000
	.align		4
        /*0004*/ 	.word	0xffffffff
	.align		4
        /*0008*/ 	.word	index@(_ZN7cutlass13device_kernelINS_4gemm6kernel13GemmUniversalIN4cute5tupleIJiiiiEEENS1_10collective13CollectiveMmaINS1_35MainloopSm100TmaUmmaWarpSpecializedILi4ELi2ELi4ENS5_IJNS4_1CILi1EEESB_SB_EEEEENS5_IJNSA_ILi128EEESE_NSA_ILi32EEEEEENS_6half_tENS5_IJlSB_lEEESH_SI_NS4_8TiledMMAINS4_8MMA_AtomIJNS4_20SM100_MMA_F16BF16_SSISH_SH_fLi128ELi128ELNS4_4UMMA5MajorE0ELSN_0ELNSM_7ScaleInE0ELSO_0EEEEEENS4_6LayoutISC_NS5_IJNSA_ILi0EEESS_SS_EEEEENS5_IJNS4_10UnderscoreESV_SV_EEEEENS4_13SM90_TMA_LOADENS4_14ComposedLayoutINS4_7SwizzleILi2ELi4ELi3EEENS4_18smem_ptr_flag_bitsILi16EEENSR_INS5_IJNSA_ILi8EEESF_EEENS5_IJSF_SB_EEEEEEEvNS4_8identityESY_S18_vS19_EENS_8epilogue10collective18CollectiveEpilogueINS1B_23Sm100TmaWarpSpecializedILi4ELi2ELi32ELb1ELb0EEEJSG_NS5_IJNSR_ISE_SB_EENSR_ISF_SB_EEEEESH_SI_SH_SI_NS1B_6fusion15FusionCallbacksIS1F_NS1J_17LinearCombinationISH_fSH_fLNS_15FloatRoundStyleE2EEESG_S1I_JEEENS4_5SM1004TMEM4LOAD26SM100_TMEM_LOAD_32dp32b32xESY_S18_NS4_39AutoVectorizingCopyWithAssumedAlignmentILi128EEENS4_14SM90_TMA_STOREES18_S1U_S1U_EEEvvEEEEvNT_6ParamsE)
	.align		4
        /*000c*/ 	.word	index@(__assertfail)
	.align		4
        /*0010*/ 	.word	0x00000000
	.align		4
        /*0014*/ 	.word	0xfffffffe
	.align		4
        /*0018*/ 	.word	0x00000000
	.align		4
        /*001c*/ 	.word	0xfffffffd
	.align		4
        /*0020*/ 	.word	0x00000000
	.align		4
        /*0024*/ 	.word	0xfffffffc


//--------------------- .nv.constant4             --------------------------
	.section	.nv.constant4,"a",@progbits
	.align	8
	.align		8
.nv.constant4:
        /*0000*/ 	.dword	__assertfail
	.align		8
        /*0008*/ 	.dword	__unnamed_1
	.align		8
        /*0010*/ 	.dword	__unnamed_2
	.align		8
        /*0018*/ 	.dword	_ZN39_INTERNAL_6d268521_4_k_cu_bea43f1d_64034cuda3std3__45__cpo5beginE
	.align		8
        /*0020*/ 	.dword	_ZN39_INTERNAL_6d268521_4_k_cu_bea43f1d_64034cuda3std3__45__cpo3endE
	.align		8
        /*0028*/ 	.dword	_ZN39_INTERNAL_6d268521_4_k_cu_bea43f1d_64034cuda3std3__45__cpo6cbeginE
	.align		8
        /*0030*/ 	.dword	_ZN39_INTERNAL_6d268521_4_k_cu_bea43f1d_64034cuda3std3__45__cpo4cendE
	.align		8
        /*0038*/ 	.dword	_ZN39_INTERNAL_6d268521_4_k_cu_bea43f1d_64034cuda3std3__441_GLOBAL__N__6d268521_4_k_cu_bea43f1d_64036ignoreE
	.align		8
        /*0040*/ 	.dword	_ZN39_INTERNAL_6d268521_4_k_cu_bea43f1d_64034cuda3std3__419piecewise_constructE
	.align		8
        /*0048*/ 	.dword	_ZN39_INTERNAL_6d268521_4_k_cu_bea43f1d_64034cuda3std3__48in_placeE
	.align		8
        /*0050*/ 	.dword	_ZN39_INTERNAL_6d268521_4_k_cu_bea43f1d_64034cuda3std6ranges3__45__cpo4swapE
	.align		8
        /*0058*/ 	.dword	_ZN39_INTERNAL_6d268521_4_k_cu_bea43f1d_64034cuda3std6ranges3__45__cpo9iter_moveE
	.align		8
        /*0060*/ 	.dword	_ZN39_INTERNAL_6d268521_4_k_cu_bea43f1d_64034cute7productE
	.align		8
        /*0068*/ 	.dword	_ZN39_INTERNAL_6d268521_4_k_cu_bea43f1d_64034cute1_E
	.align		8
        /*0070*/ 	.dword	$str$25
	.align		8
        /*0078*/ 	.dword	$str$26
	.align		8
        /*0080*/ 	.dword	$str$27
	.align		8
        /*0088*/ 	.dword	$str$28


//--------------------- .text._ZN7cutlass13device_kernelINS_4gemm6kernel13GemmUniversalIN4cute5tupleIJiiiiEEENS1_10collective13CollectiveMmaINS1_35MainloopSm100TmaUmmaWarpSpecializedILi4ELi2ELi4ENS5_IJNS4_1CILi1EEESB_SB_EEEEENS5_IJNSA_ILi128EEESE_NSA_ILi32EEEEEENS_6half_tENS5_IJlSB_lEEESH_SI_NS4_8TiledMMAINS4_8MMA_AtomIJNS4_20SM100_MMA_F16BF16_SSISH_SH_fLi128ELi128ELNS4_4UMMA5MajorE0ELSN_0ELNSM_7ScaleInE0ELSO_0EEEEEENS4_6LayoutISC_NS5_IJNSA_ILi0EEESS_SS_EEEEENS5_IJNS4_10UnderscoreESV_SV_EEEEENS4_13SM90_TMA_LOADENS4_14ComposedLayoutINS4_7SwizzleILi2ELi4ELi3EEENS4_18smem_ptr_flag_bitsILi16EEENSR_INS5_IJNSA_ILi8EEESF_EEENS5_IJSF_SB_EEEEEEEvNS4_8identityESY_S18_vS19_EENS_8epilogue10collective18CollectiveEpilogueINS1B_23Sm100TmaWarpSpecializedILi4ELi2ELi32ELb1ELb0EEEJSG_NS5_IJNSR_ISE_SB_EENSR_ISF_SB_EEEEESH_SI_SH_SI_NS1B_6fusion15FusionCallbacksIS1F_NS1J_17LinearCombinationISH_fSH_fLNS_15FloatRoundStyleE2EEESG_S1I_JEEENS4_5SM1004TMEM4LOAD26SM100_TMEM_LOAD_32dp32b32xESY_S18_NS4_39AutoVectorizingCopyWithAssumedAlignmentILi128EEENS4_14SM90_TMA_STOREES18_S1U_S1U_EEEvvEEEEvNT_6ParamsE --------------------------
	.section	.text._ZN7cutlass13device_kernelINS_4gemm6kernel13GemmUniversalIN4cute5tupleIJiiiiEEENS1_10collective13CollectiveMmaINS1_35MainloopSm100TmaUmmaWarpSpecializedILi4ELi2ELi4ENS5_IJNS4_1CILi1EEESB_SB_EEEEENS5_IJNSA_ILi128EEESE_NSA_ILi32EEEEEENS_6half_tENS5_IJlSB_lEEESH_SI_NS4_8TiledMMAINS4_8MMA_AtomIJNS4_20SM100_MMA_F16BF16_SSISH_SH_fLi128ELi128ELNS4_4UMMA5MajorE0ELSN_0ELNSM_7ScaleInE0ELSO_0EEEEEENS4_6LayoutISC_NS5_IJNSA_ILi0EEESS_SS_EEEEENS5_IJNS4_10UnderscoreESV_SV_EEEEENS4_13SM90_TMA_LOADENS4_14ComposedLayoutINS4_7SwizzleILi2ELi4ELi3EEENS4_18smem_ptr_flag_bitsILi16EEENSR_INS5_IJNSA_ILi8EEESF_EEENS5_IJSF_SB_EEEEEEEvNS4_8identityESY_S18_vS19_EENS_8epilogue10collective18CollectiveEpilogueINS1B_23Sm100TmaWarpSpecializedILi4ELi2ELi32ELb1ELb0EEEJSG_NS5_IJNSR_ISE_SB_EENSR_ISF_SB_EEEEESH_SI_SH_SI_NS1B_6fusion15FusionCallbacksIS1F_NS1J_17LinearCombinationISH_fSH_fLNS_15FloatRoundStyleE2EEESG_S1I_JEEENS4_5SM1004TMEM4LOAD26SM100_TMEM_LOAD_32dp32b32xESY_S18_NS4_39AutoVectorizingCopyWithAssumedAlignmentILi128EEENS4_14SM90_TMA_STOREES18_S1U_S1U_EEEvvEEEEvNT_6ParamsE,"ax",@progbits
	.align	128
.text._ZN7cutlass13device_kernelINS_4gemm6kernel13GemmUniversalIN4cute5tupleIJiiiiEEENS1_10collective13CollectiveMmaINS1_35MainloopSm100TmaUmmaWarpSpecializedILi4ELi2ELi4ENS5_IJNS4_1CILi1EEESB_SB_EEEEENS5_IJNSA_ILi128EEESE_NSA_ILi32EEEEEENS_6half_tENS5_IJlSB_lEEESH_SI_NS4_8TiledMMAINS4_8MMA_AtomIJNS4_20SM100_MMA_F16BF16_SSISH_SH_fLi128ELi128ELNS4_4UMMA5MajorE0ELSN_0ELNSM_7ScaleInE0ELSO_0EEEEEENS4_6LayoutISC_NS5_IJNSA_ILi0EEESS_SS_EEEEENS5_IJNS4_10UnderscoreESV_SV_EEEEENS4_13SM90_TMA_LOADENS4_14ComposedLayoutINS4_7SwizzleILi2ELi4ELi3EEENS4_18smem_ptr_flag_bitsILi16EEENSR_INS5_IJNSA_ILi8EEESF_EEENS5_IJSF_SB_EEEEEEEvNS4_8identityESY_S18_vS19_EENS_8epilogue10collective18CollectiveEpilogueINS1B_23Sm100TmaWarpSpecializedILi4ELi2ELi32ELb1ELb0EEEJSG_NS5_IJNSR_ISE_SB_EENSR_ISF_SB_EEEEESH_SI_SH_SI_NS1B_6fusion15FusionCallbacksIS1F_NS1J_17LinearCombinationISH_fSH_fLNS_15FloatRoundStyleE2EEESG_S1I_JEEENS4_5SM1004TMEM4LOAD26SM100_TMEM_LOAD_32dp32b32xESY_S18_NS4_39AutoVectorizingCopyWithAssumedAlignmentILi128EEENS4_14SM90_TMA_STOREES18_S1U_S1U_EEEvvEEEEvNT_6ParamsE:
        .type           _ZN7cutlass13device_kernelINS_4gemm6kernel13GemmUniversalIN4cute5tupleIJiiiiEEENS1_10collective13CollectiveMmaINS1_35MainloopSm100TmaUmmaWarpSpecializedILi4ELi2ELi4ENS5_IJNS4_1CILi1EEESB_SB_EEEEENS5_IJNSA_ILi128EEESE_NSA_ILi32EEEEEENS_6half_tENS5_IJlSB_lEEESH_SI_NS4_8TiledMMAINS4_8MMA_AtomIJNS4_20SM100_MMA_F16BF16_SSISH_SH_fLi128ELi128ELNS4_4UMMA5MajorE0ELSN_0ELNSM_7ScaleInE0ELSO_0EEEEEENS4_6LayoutISC_NS5_IJNSA_ILi0EEESS_SS_EEEEENS5_IJNS4_10UnderscoreESV_SV_EEEEENS4_13SM90_TMA_LOADENS4_14ComposedLayoutINS4_7SwizzleILi2ELi4ELi3EEENS4_18smem_ptr_flag_bitsILi16EEENSR_INS5_IJNSA_ILi8EEESF_EEENS5_IJSF_SB_EEEEEEEvNS4_8identityESY_S18_vS19_EENS_8epilogue10collective18CollectiveEpilogueINS1B_23Sm100TmaWarpSpecializedILi4ELi2ELi32ELb1ELb0EEEJSG_NS5_IJNSR_ISE_SB_EENSR_ISF_SB_EEEEESH_SI_SH_SI_NS1B_6fusion15FusionCallbacksIS1F_NS1J_17LinearCombinationISH_fSH_fLNS_15FloatRoundStyleE2EEESG_S1I_JEEENS4_5SM1004TMEM4LOAD26SM100_TMEM_LOAD_32dp32b32xESY_S18_NS4_39AutoVectorizingCopyWithAssumedAlignmentILi128EEENS4_14SM90_TMA_STOREES18_S1U_S1U_EEEvvEEEEvNT_6ParamsE,@function
        .size           _ZN7cutlass13device_kernelINS_4gemm6kernel13GemmUniversalIN4cute5tupleIJiiiiEEENS1_10collective13CollectiveMmaINS1_35MainloopSm100TmaUmmaWarpSpecializedILi4ELi2ELi4ENS5_IJNS4_1CILi1EEESB_SB_EEEEENS5_IJNSA_ILi128EEESE_NSA_ILi32EEEEEENS_6half_tENS5_IJlSB_lEEESH_SI_NS4_8TiledMMAINS4_8MMA_AtomIJNS4_20SM100_MMA_F16BF16_SSISH_SH_fLi128ELi128ELNS4_4UMMA5MajorE0ELSN_0ELNSM_7ScaleInE0ELSO_0EEEEEENS4_6LayoutISC_NS5_IJNSA_ILi0EEESS_SS_EEEEENS5_IJNS4_10UnderscoreESV_SV_EEEEENS4_13SM90_TMA_LOADENS4_14ComposedLayoutINS4_7SwizzleILi2ELi4ELi3EEENS4_18smem_ptr_flag_bitsILi16EEENSR_INS5_IJNSA_ILi8EEESF_EEENS5_IJSF_SB_EEEEEEEvNS4_8identityESY_S18_vS19_EENS_8epilogue10collective18CollectiveEpilogueINS1B_23Sm100TmaWarpSpecializedILi4ELi2ELi32ELb1ELb0EEEJSG_NS5_IJNSR_ISE_SB_EENSR_ISF_SB_EEEEESH_SI_SH_SI_NS1B_6fusion15FusionCallbacksIS1F_NS1J_17LinearCombinationISH_fSH_fLNS_15FloatRoundStyleE2EEESG_S1I_JEEENS4_5SM1004TMEM4LOAD26SM100_TMEM_LOAD_32dp32b32xESY_S18_NS4_39AutoVectorizingCopyWithAssumedAlignmentILi128EEENS4_14SM90_TMA_STOREES18_S1U_S1U_EEEvvEEEEvNT_6ParamsE,(.L_x_176 - _ZN7cutlass13device_kernelINS_4gemm6kernel13GemmUniversalIN4cute5tupleIJiiiiEEENS1_10collective13CollectiveMmaINS1_35MainloopSm100TmaUmmaWarpSpecializedILi4ELi2ELi4ENS5_IJNS4_1CILi1EEESB_SB_EEEEENS5_IJNSA_ILi128EEESE_NSA_ILi32EEEEEENS_6half_tENS5_IJlSB_lEEESH_SI_NS4_8TiledMMAINS4_8MMA_AtomIJNS4_20SM100_MMA_F16BF16_SSISH_SH_fLi128ELi128ELNS4_4UMMA5MajorE0ELSN_0ELNSM_7ScaleInE0ELSO_0EEEEEENS4_6LayoutISC_NS5_IJNSA_ILi0EEESS_SS_EEEEENS5_IJNS4_10UnderscoreESV_SV_EEEEENS4_13SM90_TMA_LOADENS4_14ComposedLayoutINS4_7SwizzleILi2ELi4ELi3EEENS4_18smem_ptr_flag_bitsILi16EEENSR_INS5_IJNSA_ILi8EEESF_EEENS5_IJSF_SB_EEEEEEEvNS4_8identityESY_S18_vS19_EENS_8epilogue10collective18CollectiveEpilogueINS1B_23Sm100TmaWarpSpecializedILi4ELi2ELi32ELb1ELb0EEEJSG_NS5_IJNSR_ISE_SB_EENSR_ISF_SB_EEEEESH_SI_SH_SI_NS1B_6fusion15FusionCallbacksIS1F_NS1J_17LinearCombinationISH_fSH_fLNS_15FloatRoundStyleE2EEESG_S1I_JEEENS4_5SM1004TMEM4LOAD26SM100_TMEM_LOAD_32dp32b32xESY_S18_NS4_39AutoVectorizingCopyWithAssumedAlignmentILi128EEENS4_14SM90_TMA_STOREES18_S1U_S1U_EEEvvEEEEvNT_6ParamsE)
        .other          _ZN7cutlass13device_kernelINS_4gemm6kernel13GemmUniversalIN4cute5tupleIJiiiiEEENS1_10collective13CollectiveMmaINS1_35MainloopSm100TmaUmmaWarpSpecializedILi4ELi2ELi4ENS5_IJNS4_1CILi1EEESB_SB_EEEEENS5_IJNSA_ILi128EEESE_NSA_ILi32EEEEEENS_6half_tENS5_IJlSB_lEEESH_SI_NS4_8TiledMMAINS4_8MMA_AtomIJNS4_20SM100_MMA_F16BF16_SSISH_SH_fLi128ELi128ELNS4_4UMMA5MajorE0ELSN_0ELNSM_7ScaleInE0ELSO_0EEEEEENS4_6LayoutISC_NS5_IJNSA_ILi0EEESS_SS_EEEEENS5_IJNS4_10UnderscoreESV_SV_EEEEENS4_13SM90_TMA_LOADENS4_14ComposedLayoutINS4_7SwizzleILi2ELi4ELi3EEENS4_18smem_ptr_flag_bitsILi16EEENSR_INS5_IJNSA_ILi8EEESF_EEENS5_IJSF_SB_EEEEEEEvNS4_8identityESY_S18_vS19_EENS_8epilogue10collective18CollectiveEpilogueINS1B_23Sm100TmaWarpSpecializedILi4ELi2ELi32ELb1ELb0EEEJSG_NS5_IJNSR_ISE_SB_EENSR_ISF_SB_EEEEESH_SI_SH_SI_NS1B_6fusion15FusionCallbacksIS1F_NS1J_17LinearCombinationISH_fSH_fLNS_15FloatRoundStyleE2EEESG_S1I_JEEENS4_5SM1004TMEM4LOAD26SM100_TMEM_LOAD_32dp32b32xESY_S18_NS4_39AutoVectorizingCopyWithAssumedAlignmentILi128EEENS4_14SM90_TMA_STOREES18_S1U_S1U_EEEvvEEEEvNT_6ParamsE,@"STO_CUDA_ENTRY STV_DEFAULT"
_ZN7cutlass13device_kernelINS_4gemm6kernel13GemmUniversalIN4cute5tupleIJiiiiEEENS1_10collective13CollectiveMmaINS1_35MainloopSm100TmaUmmaWarpSpecializedILi4ELi2ELi4ENS5_IJNS4_1CILi1EEESB_SB_EEEEENS5_IJNSA_ILi128EEESE_NSA_ILi32EEEEEENS_6half_tENS5_IJlSB_lEEESH_SI_NS4_8TiledMMAINS4_8MMA_AtomIJNS4_20SM100_MMA_F16BF16_SSISH_SH_fLi128ELi128ELNS4_4UMMA5MajorE0ELSN_0ELNSM_7ScaleInE0ELSO_0EEEEEENS4_6LayoutISC_NS5_IJNSA_ILi0EEESS_SS_EEEEENS5_IJNS4_10UnderscoreESV_SV_EEEEENS4_13SM90_TMA_LOADENS4_14ComposedLayoutINS4_7SwizzleILi2ELi4ELi3EEENS4_18smem_ptr_flag_bitsILi16EEENSR_INS5_IJNSA_ILi8EEESF_EEENS5_IJSF_SB_EEEEEEEvNS4_8identityESY_S18_vS19_EENS_8epilogue10collective18CollectiveEpilogueINS1B_23Sm100TmaWarpSpecializedILi4ELi2ELi32ELb1ELb0EEEJSG_NS5_IJNSR_ISE_SB_EENSR_ISF_SB_EEEEESH_SI_SH_SI_NS1B_6fusion15FusionCallbacksIS1F_NS1J_17LinearCombinationISH_fSH_fLNS_15FloatRoundStyleE2EEESG_S1I_JEEENS4_5SM1004TMEM4LOAD26SM100_TMEM_LOAD_32dp32b32xESY_S18_NS4_39AutoVectorizingCopyWithAssumedAlignmentILi128EEENS4_14SM90_TMA_STOREES18_S1U_S1U_EEEvvEEEEvNT_6ParamsE:
[----:B------:R-:W1:Y:S01]  /*0000*/  LDC R1, c[0x0][0x37c] ;  /* 0x0000df00ff017b82 */ /* 0x000e620000000800 */
[----:B------:R-:W2:Y:S01]  /*0010*/  S2R R101, SR_TID.X ;  /* 0x0000000000657919 */ /* 0x000ea20000002100 */
[----:B------:R-:W3:Y:S01]  /*0020*/  LDCU.64 UR4, c[0x0][0x890] ;  /* 0x00011200ff0477ac */ /* 0x000ee20008000a00 */
[----:B------:R-:W-:Y:S02]  /*0030*/  PRMT R88, RZ, 0x7610, R88 ;  /* 0x00007610ff587816 */ /* 0x000fe40000000058 */
[----:B------:R-:W-:Y:S01]  /*0040*/  ELECT P5, URZ, PT ;  /* 0x0000000000ff782f */ /* 0x000fe200038a0000 */
[----:B------:R-:W4:Y:S01]  /*0050*/  LDCU.64 UR46, c[0x0][0x358] ;  /* 0x00006b00ff2e77ac */ /* 0x000f220008000a00 */
[----:B---3--:R-:W-:-:S04]  /*0060*/  UISETP.NE.U32.AND UP0, UPT, UR4, URZ, UPT ;  /* 0x000000ff0400728c */ /* 0x008fc8000bf05070 */
[----:B------:R-:W-:Y:S01]  /*0070*/  UISETP.NE.AND.EX UP0, UPT, UR5, URZ, UPT, UP0 ;  /* 0x000000ff0500728c */ /* 0x000fe2000bf05300 */
[----:B--2---:R-:W-:-:S05]  /*0080*/  SHF.R.U32.HI R92, RZ, 0x5, R101 ;  /* 0x00000005ff5c7819 */ /* 0x004fca0000011665 */
[----:B------:R-:W2:Y:S02]  /*0090*/  SHFL.IDX PT, R0, R92, RZ, 0x1f ;  /* 0x00001fff5c007589 */ /* 0x000ea400000e0000 */
[----:B--2---:R-:W-:Y:S01]  /*00a0*/  R2UR UR8, R0 ;  /* 0x00000000000872ca */ /* 0x004fe200000e0000 */
[----:B-1--4-:R-:W-:-:S14]  /*00b0*/  BRA.U UP0, `(.L_x_0) ;  /* 0x00000001002c7547 */ /* 0x012fdc000b800000 */
[----:B------:R-:W1:Y:S02]  /*00c0*/  LDCU.64 UR6, c[0x0][0x888] ;  /* 0x00011100ff0677ac */ /* 0x000e640008000a00 */
[----:B-1----:R-:W-:-:S04]  /*00d0*/  UISETP.NE.U32.AND UP0, UPT, UR6, URZ, UPT ;  /* 0x000000ff0600728c */ /* 0x002fc8000bf05070 */
[----:B------:R-:W-:-:S09]  /*00e0*/  UISETP.NE.AND.EX UP0, UPT, UR7, URZ, UPT, UP0 ;  /* 0x000000ff0700728c */ /* 0x000fd2000bf05300 */
[----:B------:R-:W-:Y:S05]  /*00f0*/  BRA.U !UP0, `(.L_x_1) ;  /* 0x0000000108107547 */ /* 0x000fea000b800000 */
[----:B------:R-:W1:Y:S02]  /*0100*/  LDC.64 R2, c[0x0][0x888] ;  /* 0x00022200ff027b82 */ /* 0x000e640000000a00 */
[----:B-1----:R1:W5:Y:S01]  /*0110*/  LDG.E R49, desc[UR46][R2.64] ;  /* 0x0000002e02317981 */ /* 0x002362000c1e1900 */
[----:B------:R-:W-:Y:S01]  /*0120*/  HFMA2 R88, -RZ, RZ, 0, 5.9604644775390625e-08 ;  /* 0x00000001ff587431 */ /* 0x000fe200000001ff */
[----:B------:R-:W-:Y:S05]  /*0130*/  BRA `(.L_x_0) ;  /* 0x00000000000c7947 */ /* 0x000fea0003800000 */
.L_x_1:
[----:B------:R-:W1:Y:S01]  /*0140*/  LDCU UR6, c[0x0][0x880] ;  /* 0x00011000ff0677ac */ /* 0x000e620008000800 */
[----:B------:R-:W-:Y:S01]  /*0150*/  HFMA2 R88, -RZ, RZ, 0, 5.9604644775390625e-08 ;  /* 0x00000001ff587431 */ /* 0x000fe200000001ff */
[----:B-1----:R-:W-:-:S07]  /*0160*/  MOV R49, UR6 ;  /* 0x0000000600317c02 */ /* 0x002fce0008000f00 */
.L_x_0:
[----:B------:R-:W2:Y:S02]  /*0170*/  LDCU.64 UR6, c[0x0][0x8b0] ;  /* 0x00011600ff0677ac */ /* 0x000ea40008000a00 */
[----:B--2---:R-:W-:-:S04]  /*0180*/  UISETP.NE.U32.AND UP0, UPT, UR6, URZ, UPT ;  /* 0x000000ff0600728c */ /* 0x004fc8000bf05070 */
[----:B------:R-:W-:-:S09]  /*0190*/  UISETP.NE.AND.EX UP0, UPT, UR7, URZ, UPT, UP0 ;  /* 0x000000ff0700728c */ /* 0x000fd2000bf05300 */
[----:B------:R-:W-:Y:S05]  /*01a0*/  BRA.U UP0, `(.L_x_2) ;  /* 0x0000000100247547 */ /* 0x000fea000b800000 */
[----:B------:R-:W2:Y:S02]  /*01b0*/  LDCU.64 UR6, c[0x0][0x8a8] ;  /* 0x00011500ff0677ac */ /* 0x000ea40008000a00 */
[----:B--2---:R-:W-:-:S04]  /*01c0*/  UISETP.NE.U32.AND UP0, UPT, UR6, URZ, UPT ;  /* 0x000000ff0600728c */ /* 0x004fc8000bf05070 */
[----:B------:R-:W-:-:S09]  /*01d0*/  UISETP.NE.AND.EX UP0, UPT, UR7, URZ, UPT, UP0 ;  /* 0x000000ff0700728c */ /* 0x000fd2000bf05300 */
[----:B------:R-:W-:Y:S05]  /*01e0*/  BRA.U !UP0, `(.L_x_3) ;  /* 0x00000001080c7547 */ /* 0x000fea000b800000 */
[----:B-1----:R-:W1:Y:S02]  /*01f0*/  LDC.64 R2, c[0x0][0x8a8] ;  /* 0x00022a00ff027b82 */ /* 0x002e640000000a00 */
[----:B-1----:R2:W5:Y:S01]  /*0200*/  LDG.E R47, desc[UR46][R2.64] ;  /* 0x0000002e022f7981 */ /* 0x002562000c1e1900 */
[----:B------:R-:W-:Y:S05]  /*0210*/  BRA `(.L_x_2) ;  /* 0x0000000000087947 */ /* 0x000fea0003800000 */
.L_x_3:
[----:B------:R-:W2:Y:S02]  /*0220*/  LDCU UR6, c[0x0][0x8a0] ;  /* 0x00011400ff0677ac */ /* 0x000ea40008000800 */
[----:B--2---:R-:W-:Y:S02]  /*0230*/  MOV R47, UR6 ;  /* 0x00000006002f7c02 */ /* 0x004fe40008000f00 */
.L_x_2:
[----:B------:R-:W-:Y:S01]  /*0240*/  IMAD.U32 R0, RZ, RZ, UR8 ;  /* 0x00000008ff007e24 */ /* 0x000fe2000f8e00ff */
[----:B------:R-:W-:Y:S04]  /*0250*/  BSSY.RECONVERGENT B0, `(.L_x_4) ;  /* 0x000000c000007945 */ /* 0x000fe80003800200 */
[C---:B------:R-:W-:Y:S02]  /*0260*/  ISETP.NE.OR P1, PT, R0.reuse, 0x1, !P5 ;  /* 0x000000010000780c */ /* 0x040fe40006f25670 */
[----:B------:R-:W-:-:S11]  /*0270*/  ISETP.NE.OR P0, PT, R0, 0x3, !P5 ;  /* 0x000000030000780c */ /* 0x000fd60006f05670 */
[----:B------:R-:W-:Y:S05]  /*0280*/  @P1 BRA `(.L_x_5) ;  /* 0x0000000000201947 */ /* 0x000fea0003800000 */
[----:B------:R-:W3:Y:S02]  /*0290*/  LDCU.64 UR6, c[0x0][0x348] ;  /* 0x00006900ff0677ac */ /* 0x000ee40008000a00 */
[----:B---3--:R-:W-:Y:S02]  /*02a0*/  UIADD3 UR10, UP1, UPT, UR6, 0x80, URZ ;  /* 0x00000080060a7890 */ /* 0x008fe4000ff3e0ff */
[----:B------:R-:W-:Y:S02]  /*02b0*/  UIADD3 UR6, UP0, UPT, UR6, 0x180, URZ ;  /* 0x0000018006067890 */ /* 0x000fe4000ff1e0ff */
[----:B------:R-:W-:Y:S02]  /*02c0*/  UIADD3.X UR11, UPT, UPT, URZ, UR7, URZ, UP1, !UPT ;  /* 0x00000007ff0b7290 */ /* 0x000fe40008ffe4ff */
[----:B------:R-:W-:-:S07]  /*02d0*/  UIADD3.X UR7, UPT, UPT, URZ, UR7, URZ, UP0, !UPT ;  /* 0x00000007ff077290 */ /* 0x000fce00087fe4ff */
[----:B------:R3:W-:Y:S02]  /*02e0*/  UTMACCTL.PF [UR10] ;  /* 0x000000000a0079b9 */ /* 0x0007e40008040000 */
[----:B------:R3:W-:Y:S02]  /*02f0*/  UTMACCTL.PF [UR6] ;  /* 0x00000000060079b9 */ /* 0x0007e40008040000 */
[----:B---3--:R-:W-:Y:S01]  /*0300*/  NOP ;  /* 0x0000000000007918 */ /* 0x008fe20000000000 */
.L_x_5:
[----:B------:R-:W-:Y:S05]  /*0310*/  BSYNC.RECONVERGENT B0 ;  /* 0x0000000000007941 */ /* 0x000fea0003800200 */
.L_x_4:
[----:B------:R-:W-:Y:S04]  /*0320*/  BSSY.RECONVERGENT B0, `(.L_x_6) ;  /* 0x000000a000007945 */ /* 0x000fe80003800200 */
        /* <DEDUP_REMOVED lines=9> */
.L_x_7:
[----:B------:R-:W-:Y:S05]  /*03c0*/  BSYNC.RECONVERGENT B0 ;  /* 0x0000000000007941 */ /* 0x000fea0003800200 */
.L_x_6:
[----:B------:R-:W3:Y:S01]  /*03d0*/  LDCU.64 UR6, c[0x0][0x888] ;  /* 0x00011100ff0677ac */ /* 0x000ee20008000a00 */
[----:B------:R-:W-:Y:S02]  /*03e0*/  UISETP.EQ.U32.AND UP1, UPT, UR4, URZ, UPT ;  /* 0x000000ff0400728c */ /* 0x000fe4000bf22070 */
[----:B------:R-:W-:Y:S02]  /*03f0*/  UPLOP3.LUT UP2, UPT, UPT, UPT, UPT, 0x80, 0x8 ;  /* 0x000000000008789c */ /* 0x000fe40003f4f070 */
[----:B---3--:R-:W-:-:S04]  /*0400*/  UISETP.NE.U32.AND UP0, UPT, UR6, URZ, UPT ;  /* 0x000000ff0600728c */ /* 0x008fc8000bf05070 */
[----:B------:R-:W-:-:S04]  /*0410*/  UISETP.NE.AND.EX UP0, UPT, UR7, URZ, UPT, UP0 ;  /* 0x000000ff0700728c */ /* 0x000fc8000bf05300 */
[----:B------:R-:W-:-:S04]  /*0420*/  UISETP.EQ.OR.EX UP3, UPT, UR5, URZ, !UP0, UP1 ;  /* 0x000000ff0500728c */ /* 0x000fc8000c762710 */
[----:B------:R-:W-:-:S05]  /*0430*/  UP2UR UR50, UPR, URZ, 0x8 ;  /* 0x00000008ff327883 */ /* 0x000fca0008000000 */
[----:B------:R-:W-:Y:S07]  /*0440*/  BRA.U !UP3, `(.L_x_8) ;  /* 0x000000010b207547 */ /* 0x000fee000b800000 */
[----:B------:R-:W-:Y:S01]  /*0450*/  UISETP.NE.U32.AND UP2, UPT, UR4, URZ, UPT ;  /* 0x000000ff0400728c */ /* 0x000fe2000bf45070 */
[----:B-----5:R-:W-:Y:S01]  /*0460*/  FSETP.NEU.AND P0, PT, R49, RZ, PT ;  /* 0x000000ff3100720b */ /* 0x020fe20003f0d000 */
[----:B------:R-:W-:Y:S02]  /*0470*/  USEL UR4, URZ, 0xffffffff, UP0 ;  /* 0xffffffffff047887 */ /* 0x000fe40008000000 */
[----:B------:R-:W-:-:S10]  /*0480*/  UISETP.NE.AND.EX UP2, UPT, UR5, URZ, UPT, UP2 ;  /* 0x000000ff0500728c */ /* 0x000fd4000bf45320 */
[----:B------:R-:W-:Y:S01]  /*0490*/  VOTEU.ANY UP1, P0 ;  /* 0x0000000000ff7886 */ /* 0x000fe20000020100 */
[----:B------:R-:W-:-:S04]  /*04a0*/  @!UP2 USEL UR4, URZ, 0xffffffff, UP1 ;  /* 0xffffffffff04a887 */ /* 0x000fc80008800000 */
[----:B------:R-:W-:-:S04]  /*04b0*/  ULOP3.LUT UR4, UR4, 0x1, URZ, 0xc0, !UPT ;  /* 0x0000000104047892 */ /* 0x000fc8000f8ec0ff */
[----:B------:R-:W-:-:S11]  /*04c0*/  UISETP.NE.U32.AND UP2, UPT, UR4, 0x1, UPT ;  /* 0x000000010400788c */ /* 0x000fd6000bf45070 */
.L_x_8:
[----:B-12---:R-:W1:Y:S01]  /*04d0*/  SHFL.IDX PT, R2, R92, RZ, 0x1f ;  /* 0x00001fff5c027589 */ /* 0x006e6200000e0000 */
[----:B------:R-:W-:-:S04]  /*04e0*/  UISETP.NE.AND UP1, UPT, UR8, 0x2, UPT ;  /* 0x000000020800788c */ /* 0x000fc8000bf25270 */
[----:B------:R-:W-:Y:S01]  /*04f0*/  USEL UR6, URZ, 0x1, UP1 ;  /* 0x00000001ff067887 */ /* 0x000fe20008800000 */
[----:B-1----:R-:W-:-:S13]  /*0500*/  ISETP.NE.AND P0, PT, R2, RZ, PT ;  /* 0x000000ff0200720c */ /* 0x002fda0003f05270 */
[----:B------:R-:W-:Y:S05]  /*0510*/  @P0 BRA `(.L_x_9) ;  /* 0x0000000000480947 */ /* 0x000fea0003800000 */
[----:B------:R-:W1:Y:S01]  /*0520*/  S2UR UR5, SR_CgaCtaId ;  /* 0x00000000000579c3 */ /* 0x000e620000008800 */
[----:B------:R-:W-:Y:S01]  /*0530*/  UMOV UR7, 0x400 ;  /* 0x0000040000077882 */ /* 0x000fe20000000000 */
[----:B------:R-:W-:Y:S01]  /*0540*/  UMOV UR4, 0x1 ;  /* 0x0000000100047882 */ /* 0x000fe20000000000 */
[----:B------:R-:W-:Y:S01]  /*0550*/  ELECT P0, URZ, PT ;  /* 0x0000000000ff782f */ /* 0x000fe20003800000 */
[----:B------:R-:W-:-:S04]  /*0560*/  UIADD3 UR10, UPT, UPT, -UR4, 0x100000, URZ ;  /* 0x00100000040a7890 */ /* 0x000fc8000fffe1ff */
[----:B------:R-:W-:Y:S02]  /*0570*/  USHF.L.U32 UR11, UR10, 0xb, URZ ;  /* 0x0000000b0a0b7899 */ /* 0x000fe400080006ff */
[----:B------:R-:W-:Y:S02]  /*0580*/  USHF.L.U32 UR10, UR10, 0x1, URZ ;  /* 0x000000010a0a7899 */ /* 0x000fe400080006ff */
[----:B-1----:R-:W-:Y:S01]  /*0590*/  ULEA UR5, UR5, UR7, 0x18 ;  /* 0x0000000705057291 */ /* 0x002fe2000f8ec0ff */
[----:B------:R-:W1:Y:S11]  /*05a0*/  FENCE.VIEW.ASYNC.S ;  /* 0x00000000000073c6 */ /* 0x000e760000000000 */
[----:B-1----:R1:W2:Y:S01]  /*05b0*/  SYNCS.EXCH.64 URZ, [UR5], UR10 ;  /* 0x0000000a05ff75b2 */ /* 0x0022a20008000100 */
[----:B------:R1:W3:Y:S01]  /*05c0*/  SYNCS.EXCH.64 URZ, [UR5+0x20], UR10 ;  /* 0x0000200a05ff75b2 */ /* 0x0002e20008000100 */
[----:B------:R1:W4:Y:S01]  /*05d0*/  SYNCS.EXCH.64 URZ, [UR5+0x8], UR10 ;  /* 0x0000080a05ff75b2 */ /* 0x0003220008000100 */
[----:B------:R1:W1:Y:S01]  /*05e0*/  SYNCS.EXCH.64 URZ, [UR5+0x28], UR10 ;  /* 0x0000280a05ff75b2 */ /* 0x0002620008000100 */
[----:B------:R1:W1:Y:S01]  /*05f0*/  SYNCS.EXCH.64 URZ, [UR5+0x10], UR10 ;  /* 0x0000100a05ff75b2 */ /* 0x0002620008000100 */
[----:B------:R1:W1:Y:S01]  /*0600*/  SYNCS.EXCH.64 URZ, [UR5+0x30], UR10 ;  /* 0x0000300a05ff75b2 */ /* 0x0002620008000100 */
[----:B------:R1:W1:Y:S01]  /*0610*/  SYNCS.EXCH.64 URZ, [UR5+0x18], UR10 ;  /* 0x0000180a05ff75b2 */ /* 0x0002620008000100 */
[----:B------:R1:W1:Y:S01]  /*0620*/  SYNCS.EXCH.64 URZ, [UR5+0x38], UR10 ;  /* 0x0000380a05ff75b2 */ /* 0x0002620008000100 */
[----:B------:R-:W-:Y:S01]  /*0630*/  NOP ;  /* 0x0000000000007918 */ /* 0x000fe20000000000 */
.L_x_9:
[----:B------:R-:W2:Y:S01]  /*0640*/  SHFL.IDX PT, R2, R92, RZ, 0x1f ;  /* 0x00001fff5c027589 */ /* 0x000ea200000e0000 */
[----:B------:R-:W-:Y:S01]  /*0650*/  NOP ;  /* 0x0000000000007918 */ /* 0x000fe20000000000 */
[----:B--2---:R-:W-:-:S13]  /*0660*/  ISETP.NE.AND P0, PT, R2, 0x1, PT ;  /* 0x000000010200780c */ /* 0x004fda0003f05270 */
[----:B------:R-:W-:Y:S05]  /*0670*/  @P0 BRA `(.L_x_10) ;  /* 0x0000000000580947 */ /* 0x000fea0003800000 */
[----:B------:R-:W2:Y:S01]  /*0680*/  S2UR UR7, SR_CgaCtaId ;  /* 0x00000000000779c3 */ /* 0x000ea20000008800 */
[----:B------:R-:W-:Y:S01]  /*0690*/  UMOV UR9, 0x400 ;  /* 0x0000040000097882 */ /* 0x000fe20000000000 */
[----:B-1----:R-:W-:Y:S01]  /*06a0*/  UMOV UR5, 0x20 ;  /* 0x0000002000057882 */ /* 0x002fe20000000000 */
[----:B------:R-:W-:Y:S01]  /*06b0*/  UMOV UR4, 0x80 ;  /* 0x0000008000047882 */ /* 0x000fe20000000000 */
[----:B------:R-:W-:-:S04]  /*06c0*/  UIADD3 UR10, UPT, UPT, -UR5, 0x100000, URZ ;  /* 0x00100000050a7890 */ /* 0x000fc8000fffe1ff */
[----:B------:R-:W-:Y:S02]  /*06d0*/  USHF.L.U32 UR11, UR10, 0xb, URZ ;  /* 0x0000000b0a0b7899 */ /* 0x000fe400080006ff */
[----:B------:R-:W-:Y:S02]  /*06e0*/  USHF.L.U32 UR10, UR10, 0x1, URZ ;  /* 0x000000010a0a7899 */ /* 0x000fe400080006ff */
[----:B------:R-:W-:-:S04]  /*06f0*/  UIADD3 UR4, UPT, UPT, -UR4, 0x100000, URZ ;  /* 0x0010000004047890 */ /* 0x000fc8000fffe1ff */
[----:B------:R-:W-:Y:S02]  /*0700*/  USHF.L.U32 UR5, UR4, 0xb, URZ ;  /* 0x0000000b04057899 */ /* 0x000fe400080006ff */
[----:B------:R-:W-:Y:S01]  /*0710*/  USHF.L.U32 UR4, UR4, 0x1, URZ ;  /* 0x0000000104047899 */ /* 0x000fe200080006ff */
[----:B------:R-:W-:Y:S01]  /*0720*/  ELECT P0, URZ, PT ;  /* 0x0000000000ff782f */ /* 0x000fe20003800000 */
[----:B--2---:R-:W-:Y:S01]  /*0730*/  ULEA UR7, UR7, UR9, 0x18 ;  /* 0x0000000907077291 */ /* 0x004fe2000f8ec0ff */
[----:B------:R-:W1:Y:S11]  /*0740*/  FENCE.VIEW.ASYNC.S ;  /* 0x00000000000073c6 */ /* 0x000e760000000000 */
[----:B-1----:R2:W1:Y:S01]  /*0750*/  SYNCS.EXCH.64 URZ, [UR7+0x40], UR10 ;  /* 0x0000400a07ff75b2 */ /* 0x0024620008000100 */
[----:B------:R2:W1:Y:S01]  /*0760*/  SYNCS.EXCH.64 URZ, [UR7+0x60], UR4 ;  /* 0x0000600407ff75b2 */ /* 0x0004620008000100 */
[----:B------:R2:W1:Y:S01]  /*0770*/  SYNCS.EXCH.64 URZ, [UR7+0x48], UR10 ;  /* 0x0000480a07ff75b2 */ /* 0x0004620008000100 */
[----:B------:R2:W1:Y:S01]  /*0780*/  SYNCS.EXCH.64 URZ, [UR7+0x68], UR4 ;  /* 0x0000680407ff75b2 */ /* 0x0004620008000100 */
[----:B------:R2:W1:Y:S01]  /*0790*/  SYNCS.EXCH.64 URZ, [UR7+0x50], UR10 ;  /* 0x0000500a07ff75b2 */ /* 0x0004620008000100 */
[----:B------:R2:W1:Y:S01]  /*07a0*/  SYNCS.EXCH.64 URZ, [UR7+0x70], UR4 ;  /* 0x0000700407ff75b2 */ /* 0x0004620008000100 */
[----:B------:R2:W1:Y:S01]  /*07b0*/  SYNCS.EXCH.64 URZ, [UR7+0x58], UR10 ;  /* 0x0000580a07ff75b2 */ /* 0x0004620008000100 */
[----:B------:R2:W1:Y:S02]  /*07c0*/  SYNCS.EXCH.64 URZ, [UR7+0x78], UR4 ;  /* 0x0000780407ff75b2 */ /* 0x0004640008000100 */
[----:B--2---:R-:W-:Y:S01]  /*07d0*/  NOP ;  /* 0x0000000000007918 */ /* 0x004fe20000000000 */
.L_x_10:
[----:B------:R-:W2:Y:S01]  /*07e0*/  SHFL.IDX PT, R2, R92, RZ, 0x1f ;  /* 0x00001fff5c027589 */ /* 0x000ea200000e0000 */
[----:B------:R-:W-:Y:S01]  /*07f0*/  NOP ;  /* 0x0000000000007918 */ /* 0x000fe20000000000 */
[----:B--2---:R-:W-:-:S13]  /*0800*/  ISETP.NE.AND P0, PT, R2, 0x3, PT ;  /* 0x000000030200780c */ /* 0x004fda0003f05270 */
[----:B------:R-:W-:Y:S05]  /*0810*/  @P0 BRA `(.L_x_11) ;  /* 0x0000000000300947 */ /* 0x000fea0003800000 */
[----:B-1----:R-:W1:Y:S01]  /*0820*/  S2UR UR5, SR_CgaCtaId ;  /* 0x00000000000579c3 */ /* 0x002e620000008800 */
        /* <DEDUP_REMOVED lines=8> */
[----:B-1----:R2:W1:Y:S01]  /*08b0*/  SYNCS.EXCH.64 URZ, [UR5+0x80], UR10 ;  /* 0x0000800a05ff75b2 */ /* 0x0024620008000100 */
[----:B------:R2:W1:Y:S02]  /*08c0*/  SYNCS.EXCH.64 URZ, [UR5+0x88], UR10 ;  /* 0x0000880a05ff75b2 */ /* 0x0004640008000100 */
[----:B--2---:R-:W-:Y:S01]  /*08d0*/  NOP ;  /* 0x0000000000007918 */ /* 0x004fe20000000000 */
.L_x_11:
[----:B------:R-:W2:Y:S01]  /*08e0*/  SHFL.IDX PT, R2, R92, RZ, 0x1f ;  /* 0x00001fff5c027589 */ /* 0x000ea200000e0000 */
[----:B------:R-:W-:Y:S01]  /*08f0*/  NOP ;  /* 0x0000000000007918 */ /* 0x000fe20000000000 */
[----:B--2---:R-:W-:-:S13]  /*0900*/  ISETP.NE.AND P0, PT, R2, 0x4, PT ;  /* 0x000000040200780c */ /* 0x004fda0003f05270 */
[----:B------:R-:W-:Y:S05]  /*0910*/  @P0 BRA `(.L_x_12) ;  /* 0x00000000004c0947 */ /* 0x000fea0003800000 */
[----:B-1----:R-:W1:Y:S01]  /*0920*/  S2UR UR5, SR_CgaCtaId ;  /* 0x00000000000579c3 */ /* 0x002e620000008800 */
[----:B------:R-:W-:Y:S01]  /*0930*/  UMOV UR9, 0x100 ;  /* 0x0000010000097882 */ /* 0x000fe20000000000 */
[----:B------:R-:W-:Y:S01]  /*0940*/  UMOV UR7, 0x400 ;  /* 0x0000040000077882 */ /* 0x000fe20000000000 */
[----:B------:R-:W-:Y:S01]  /*0950*/  USEL UR9, UR9, 0xe0, UP2 ;  /* 0x000000e009097887 */ /* 0x000fe20009000000 */
[----:B------:R-:W-:Y:S01]  /*0960*/  UMOV UR4, 0x1 ;  /* 0x0000000100047882 */ /* 0x000fe20000000000 */
[----:B------:R-:W-:Y:S01]  /*0970*/  ELECT P0, URZ, PT ;  /* 0x0000000000ff782f */ /* 0x000fe20003800000 */
[----:B------:R-:W-:-:S04]  /*0980*/  UIADD3 UR10, UPT, UPT, -UR4, 0x100000, URZ ;  /* 0x00100000040a7890 */ /* 0x000fc8000fffe1ff */
[----:B------:R-:W-:Y:S02]  /*0990*/  USHF.L.U32 UR11, UR10, 0xb, URZ ;  /* 0x0000000b0a0b7899 */ /* 0x000fe400080006ff */
[----:B------:R-:W-:Y:S02]  /*09a0*/  USHF.L.U32 UR10, UR10, 0x1, URZ ;  /* 0x000000010a0a7899 */ /* 0x000fe400080006ff */
[----:B------:R-:W-:-:S04]  /*09b0*/  UIADD3 UR12, UPT, UPT, -UR9, 0x100000, URZ ;  /* 0x00100000090c7890 */ /* 0x000fc8000fffe1ff */
[----:B------:R-:W-:Y:S02]  /*09c0*/  USHF.L.U32 UR13, UR12, 0xb, URZ ;  /* 0x0000000b0c0d7899 */ /* 0x000fe400080006ff */
[----:B------:R-:W-:Y:S02]  /*09d0*/  USHF.L.U32 UR12, UR12, 0x1, URZ ;  /* 0x000000010c0c7899 */ /* 0x000fe400080006ff */
[----:B-1----:R-:W-:Y:S01]  /*09e0*/  ULEA UR5, UR5, UR7, 0x18 ;  /* 0x0000000705057291 */ /* 0x002fe2000f8ec0ff */
[----:B------:R-:W1:Y:S11]  /*09f0*/  FENCE.VIEW.ASYNC.S ;  /* 0x00000000000073c6 */ /* 0x000e760000000000 */
[----:B-1----:R2:W1:Y:S01]  /*0a00*/  SYNCS.EXCH.64 URZ, [UR5+0x90], UR10 ;  /* 0x0000900a05ff75b2 */ /* 0x0024620008000100 */
[----:B------:R2:W1:Y:S01]  /*0a10*/  SYNCS.EXCH.64 URZ, [UR5+0xa0], UR12 ;  /* 0x0000a00c05ff75b2 */ /* 0x0004620008000100 */
[----:B------:R2:W1:Y:S01]  /*0a20*/  SYNCS.EXCH.64 URZ, [UR5+0x98], UR10 ;  /* 0x0000980a05ff75b2 */ /* 0x0004620008000100 */
[----:B------:R2:W1:Y:S02]  /*0a30*/  SYNCS.EXCH.64 URZ, [UR5+0xa8], UR12 ;  /* 0x0000a80c05ff75b2 */ /* 0x0004640008000100 */
[----:B--2---:R-:W-:Y:S01]  /*0a40*/  NOP ;  /* 0x0000000000007918 */ /* 0x004fe20000000000 */
.L_x_12:
        /* <DEDUP_REMOVED lines=26> */
.L_x_13:
        /* <DEDUP_REMOVED lines=18> */
.L_x_14:
[----:B-1----:R-:W1:Y:S01]  /*0d10*/  S2UR UR5, SR_CTAID.X ;  /* 0x00000000000579c3 */ /* 0x002e620000002500 */
[----:B------:R-:W-:-:S05]  /*0d20*/  CS2R.32 R87, SR_CgaSize ;  /* 0x0000000000577805 */ /* 0x000fca0000008a00 */
[----:B------:R-:W-:-:S05]  /*0d30*/  IMAD R87, R87, -0xa0, RZ ;  /* 0xffffff6057577824 */ /* 0x000fca00078e02ff */
[----:B------:R-:W-:-:S14]  /*0d40*/  R2UR UR9, R87 ;  /* 0x00000000570972ca */ /* 0x000fdc00000e0000 */
[----:B------:R-:W2:Y:S01]  /*0d50*/  LDCU UR9, c[0x0][UR9+0x2b0] ;  /* 0x00005600090977ac */ /* 0x000ea20008000800 */
[----:B------:R-:W-:Y:S01]  /*0d60*/  NOP ;  /* 0x0000000000007918 */ /* 0x000fe20000000000 */
[----:B------:R-:W-:-:S05]  /*0d70*/  CS2R.32 R87, SR_CgaSize ;  /* 0x0000000000577805 */ /* 0x000fca0000008a00 */
[----:B------:R-:W-:-:S05]  /*0d80*/  IMAD R87, R87, -0xa0, RZ ;  /* 0xffffff6057577824 */ /* 0x000fca00078e02ff */
[----:B------:R-:W-:-:S14]  /*0d90*/  R2UR UR7, R87 ;  /* 0x00000000570772ca */ /* 0x000fdc00000e0000 */
[----:B------:R-:W3:Y:S01]  /*0da0*/  LDCU UR7, c[0x0][UR7+0x2b4] ;  /* 0x00005680070777ac */ /* 0x000ee20008000800 */
[----:B------:R-:W4:Y:S08]  /*0db0*/  S2UR UR4, SR_CTAID.Y ;  /* 0x00000000000479c3 */ /* 0x000f300000002600 */
[----:B------:R-:W3:Y:S01]  /*0dc0*/  LDC R10, c[0x0][0xb24] ;  /* 0x0002c900ff0a7b82 */ /* 0x000ee20000000800 */
[----:B-1----:R-:W-:-:S02]  /*0dd0*/  I2FP.F32.U32 R87, UR5 ;  /* 0x0000000500577c45 */ /* 0x002fc40008201000 */
[----:B------:R-:W-:-:S05]  /*0de0*/  CS2R.32 R3, SR_CgaSize ;  /* 0x0000000000037805 */ /* 0x000fca0000008a00 */
[----:B------:R-:W-:-:S06]  /*0df0*/  IMAD R3, R3, -0xa0, RZ ;  /* 0xffffff6003037824 */ /* 0x000fcc00078e02ff */
[----:B------:R-:W1:Y:S01]  /*0e00*/  LDC R3, c[0x0][R3+0x2a0] ;  /* 0x0000a80003037b82 */ /* 0x000e620000000800 */
[----:B------:R-:W-:Y:S01]  /*0e10*/  MOV R15, UR5 ;  /* 0x00000005000f7c02 */ /* 0x000fe20008000f00 */
[----:B--2---:R-:W-:Y:S01]  /*0e20*/  FMUL R87, R87, UR9 ;  /* 0x0000000957577c20 */ /* 0x004fe20008400000 */
[----:B----4-:R-:W-:Y:S02]  /*0e30*/  I2FP.F32.U32 R86, UR4 ;  /* 0x0000000400567c45 */ /* 0x010fe40008201000 */
[----:B------:R-:W-:-:S05]  /*0e40*/  CS2R.32 R2, SR_CgaSize ;  /* 0x0000000000027805 */ /* 0x000fca0000008a00 */
[----:B------:R-:W-:-:S06]  /*0e50*/  IMAD R2, R2, -0xa0, RZ ;  /* 0xffffff6002027824 */ /* 0x000fcc00078e02ff */
[----:B------:R-:W2:Y:S01]  /*0e60*/  LDC R2, c[0x0][R2+0x2a4] ;  /* 0x0000a90002027b82 */ /* 0x000ea20000000800 */
[----:B------:R-:W-:Y:S01]  /*0e70*/  MOV R14, UR4 ;  /* 0x00000004000e7c02 */ /* 0x000fe20008000f00 */
[----:B------:R-:W4:Y:S01]  /*0e80*/  F2I.U32.TRUNC.NTZ R87, R87 ;  /* 0x0000005700577305 */ /* 0x000f22000020f000 */
[----:B---3--:R-:W-:-:S05]  /*0e90*/  FMUL R86, R86, UR7 ;  /* 0x0000000756567c20 */ /* 0x008fca0008400000 */
[----:B------:R-:W-:Y:S01]  /*0ea0*/  BAR.SYNC.DEFER_BLOCKING 0x0 ;  /* 0x0000000000007b1d */ /* 0x000fe20000010000 */
[----:B------:R-:W-:-:S05]  /*0eb0*/  ISETP.GE.AND P0, PT, R10, 0x1, PT ;  /* 0x000000010a00780c */ /* 0x000fca0003f06270 */
[----:B------:R-:W3:Y:S02]  /*0ec0*/  F2I.U32.TRUNC.NTZ R86, R86 ;  /* 0x0000005600567305 */ /* 0x000ee4000020f000 */
[----:B------:R-:W2:Y:S01]  /*0ed0*/  S2UR UR36, SR_CTAID.Z ;  /* 0x00000000002479c3 */ /* 0x000ea20000002700 */
[----:B----4-:R-:W-:-:S05]  /*0ee0*/  IADD3 R87, PT, PT, -R87, RZ, RZ ;  /* 0x000000ff57577210 */ /* 0x010fca0007ffe1ff */
[----:B-1----:R-:W-:Y:S01]  /*0ef0*/  IMAD R87, R3, R87, UR5 ;  /* 0x0000000503577e24 */ /* 0x002fe2000f8e0257 */
[----:B---3--:R-:W-:-:S05]  /*0f00*/  IADD3 R86, PT, PT, -R86, RZ, RZ ;  /* 0x000000ff56567210 */ /* 0x008fca0007ffe1ff */
[----:B--2---:R-:W-:Y:S01]  /*0f10*/  IMAD R86, R2, R86, UR4 ;  /* 0x0000000402567e24 */ /* 0x004fe2000f8e0256 */
[----:B------:R-:W-:Y:S06]  /*0f20*/  @!P0 BRA `(.L_x_15) ;  /* 0x0000000000b88947 */ /* 0x000fec0003800000 */
[----:B------:R-:W1:Y:S01]  /*0f30*/  LDC.64 R4, c[0x0][0xb18] ;  /* 0x0002c600ff047b82 */ /* 0x000e620000000a00 */
[----:B------:R-:W-:-:S07]  /*0f40*/  ISETP.NE.AND P0, PT, R10, 0x1, PT ;  /* 0x000000010a00780c */ /* 0x000fce0003f05270 */
[----:B------:R-:W2:Y:S08]  /*0f50*/  LDC R9, c[0x0][0xb0c] ;  /* 0x0002c300ff097b82 */ /* 0x000eb00000000800 */
[----:B------:R-:W3:Y:S08]  /*0f60*/  LDC R12, c[0x0][0x370] ;  /* 0x0000dc00ff0c7b82 */ /* 0x000ef00000000800 */
[----:B------:R-:W4:Y:S01]  /*0f70*/  LDC R11, c[0x0][0x374] ;  /* 0x0000dd00ff0b7b82 */ /* 0x000f220000000800 */
[----:B-1----:R-:W-:-:S07]  /*0f80*/  ISETP.NE.AND P1, PT, R4, 0x1, PT ;  /* 0x000000010400780c */ /* 0x002fce0003f25270 */
[----:B------:R-:W3:Y:S01]  /*0f90*/  LDC.64 R6, c[0x0][0xb10] ;  /* 0x0002c400ff067b82 */ /* 0x000ee20000000a00 */
[----:B--2---:R-:W-:-:S07]  /*0fa0*/  ISETP.NE.AND P2, PT, R9, 0x1, PT ;  /* 0x000000010900780c */ /* 0x004fce0003f45270 */
[----:B------:R-:W1:Y:S08]  /*0fb0*/  LDC R8, c[0x0][0xb20] ;  /* 0x0002c800ff087b82 */ /* 0x000e700000000800 */
[----:B------:R-:W2:Y:S01]  /*0fc0*/  LDC.64 R2, c[0x0][0xb28] ;  /* 0x0002ca00ff027b82 */ /* 0x000ea20000000a00 */
[----:B----4-:R-:W-:-:S04]  /*0fd0*/  IMAD.HI.U32 R13, R11, R5, RZ ;  /* 0x000000050b0d7227 */ /* 0x010fc800078e00ff */
[----:B------:R-:W-:-:S04]  /*0fe0*/  IMAD.HI.U32 R5, R14, R5, RZ ;  /* 0x000000050e057227 */ /* 0x000fc800078e00ff */
[----:B---3--:R-:W-:-:S05]  /*0ff0*/  IMAD.HI.U32 R16, R12, R6, RZ ;  /* 0x000000060c107227 */ /* 0x008fca00078e00ff */
[-C--:B------:R-:W-:Y:S01]  /*1000*/  @P2 SHF.R.U32.HI R12, RZ, R7.reuse, R16 ;  /* 0x00000007ff0c2219 */ /* 0x080fe20000011610 */
[----:B------:R-:W-:Y:S01]  /*1010*/  IMAD.HI.U32 R16, R15, R6, RZ ;  /* 0x000000060f107227 */ /* 0x000fe200078e00ff */
[-C--:B-1----:R-:W-:Y:S02]  /*1020*/  @P1 SHF.R.U32.HI R11, RZ, R8.reuse, R13 ;  /* 0x00000008ff0b1219 */ /* 0x082fe4000001160d */
[----:B------:R-:W-:Y:S02]  /*1030*/  SHF.R.U32.HI R5, RZ, R8, R5 ;  /* 0x00000008ff057219 */ /* 0x000fe40000011605 */
[----:B------:R-:W-:Y:S02]  /*1040*/  SHF.R.U32.HI R16, RZ, R7, R16 ;  /* 0x00000007ff107219 */ /* 0x000fe40000011610 */
[----:B------:R-:W-:Y:S01]  /*1050*/  SEL R5, R14, R5, !P1 ;  /* 0x000000050e057207 */ /* 0x000fe20004800000 */
[----:B--2---:R-:W-:Y:S01]  /*1060*/  IMAD.HI.U32 R13, R11, R2, RZ ;  /* 0x000000020b0d7227 */ /* 0x004fe200078e00ff */
[----:B------:R-:W-:-:S03]  /*1070*/  SEL R16, R15, R16, !P2 ;  /* 0x000000100f107207 */ /* 0x000fc60005000000 */
[----:B------:R-:W-:Y:S01]  /*1080*/  IMAD.HI.U32 R6, R12, R2, RZ ;  /* 0x000000020c067227 */ /* 0x000fe200078e00ff */
[----:B------:R-:W-:-:S04]  /*1090*/  @P0 SHF.R.U32.HI R11, RZ, R3, R13 ;  /* 0x00000003ff0b0219 */ /* 0x000fc8000001160d */
[----:B------:R-:W-:Y:S01]  /*10a0*/  @P0 SHF.R.U32.HI R12, RZ, R3, R6 ;  /* 0x00000003ff0c0219 */ /* 0x000fe20000011606 */
[----:B------:R-:W-:-:S04]  /*10b0*/  IMAD R11, R11, R10, RZ ;  /* 0x0000000a0b0b7224 */ /* 0x000fc800078e02ff */
[----:B------:R-:W-:Y:S01]  /*10c0*/  IMAD R6, R12, R10, RZ ;  /* 0x0000000a0c067224 */ /* 0x000fe200078e02ff */
[----:B------:R-:W-:-:S04]  /*10d0*/  ISETP.GE.AND P1, PT, R5, R11, PT ;  /* 0x0000000b0500720c */ /* 0x000fc80003f26270 */
[----:B------:R-:W-:Y:S01]  /*10e0*/  ISETP.GE.OR P1, PT, R16, R6, P1 ;  /* 0x000000061000720c */ /* 0x000fe20000f26670 */
[----:B------:R-:W-:-:S05]  /*10f0*/  IMAD.HI.U32 R6, R5, R2, RZ ;  /* 0x0000000205067227 */ /* 0x000fca00078e00ff */
[----:B------:R-:W-:-:S04]  /*1100*/  SHF.R.U32.HI R6, RZ, R3, R6 ;  /* 0x00000003ff067219 */ /* 0x000fc80000011606 */
[----:B------:R-:W-:-:S03]  /*1110*/  SEL R6, R5, R6, !P0 ;  /* 0x0000000605067207 */ /* 0x000fc60004000000 */
[----:B------:R-:W-:Y:S01]  /*1120*/  @!P1 IMAD.HI.U32 R7, R16, R2, RZ ;  /* 0x0000000210079227 */ /* 0x000fe200078e00ff */
[----:B------:R-:W-:-:S04]  /*1130*/  IADD3 R2, PT, PT, -R6, RZ, RZ ;  /* 0x000000ff06027210 */ /* 0x000fc80007ffe1ff */
[----:B------:R-:W-:Y:S01]  /*1140*/  @!P1 SHF.R.U32.HI R3, RZ, R3, R7 ;  /* 0x00000003ff039219 */ /* 0x000fe20000011607 */
[----:B------:R-:W-:Y:S01]  /*1150*/  IMAD R2, R10, R2, R5 ;  /* 0x000000020a027224 */ /* 0x000fe200078e0205 */
[----:B------:R-:W-:Y:S02]  /*1160*/  IADD3 R7, PT, PT, -R5, RZ, RZ ;  /* 0x000000ff05077210 */ /* 0x000fe40007ffe1ff */
[----:B------:R-:W-:-:S03]  /*1170*/  @!P1 SEL R3, R16, R3, !P0 ;  /* 0x0000000310039207 */ /* 0x000fc60004000000 */
[----:B------:R-:W-:Y:S02]  /*1180*/  IMAD R7, R4, R7, R14 ;  /* 0x0000000704077224 */ /* 0x000fe400078e020e */
[--C-:B------:R-:W-:Y:S02]  /*1190*/  @!P1 IMAD.IADD R6, R6, 0x1, -R3.reuse ;  /* 0x0000000106069824 */ /* 0x100fe400078e0a03 */
[----:B------:R-:W-:Y:S01]  /*11a0*/  @!P1 IMAD R3, R2, R12, R3 ;  /* 0x0000000c02039224 */ /* 0x000fe200078e0203 */
[----:B------:R-:W-:Y:S01]  /*11b0*/  IADD3 R2, PT, PT, -R16, RZ, RZ ;  /* 0x000000ff10027210 */ /* 0x000fe20007ffe1ff */
[----:B------:R-:W-:Y:S02]  /*11c0*/  @!P1 IMAD R5, R6, R10, R16 ;  /* 0x0000000a06059224 */ /* 0x000fe400078e0210 */
[----:B------:R-:W-:Y:S02]  /*11d0*/  @!P1 IMAD.MOV.U32 R16, RZ, RZ, R3 ;  /* 0x000000ffff109224 */ /* 0x000fe400078e0003 */
[----:B------:R-:W-:-:S02]  /*11e0*/  IMAD R2, R9, R2, R15 ;  /* 0x0000000209027224 */ /* 0x000fc400078e020f */
[----:B------:R-:W-:Y:S02]  /*11f0*/  IMAD R14, R5, R4, R7 ;  /* 0x00000004050e7224 */ /* 0x000fe400078e0207 */
[----:B------:R-:W-:Y:S02]  /*1200*/  IMAD R15, R16, R9, R2 ;  /* 0x00000009100f7224 */ /* 0x000fe400078e0202 */
.L_x_15:
[----:B------:R-:W1:Y:S01]  /*1210*/  LDCU UR4, c[0x0][0xb30] ;  /* 0x00016600ff0477ac */ /* 0x000e620008000800 */
[----:B------:R-:W2:Y:S08]  /*1220*/  S2UR UR37, SR_CgaCtaId ;  /* 0x00000000002579c3 */ /* 0x000eb00000008800 */
[----:B------:R-:W3:Y:S01]  /*1230*/  LDC R40, c[0x0][0xb24] ;  /* 0x0002c900ff287b82 */ /* 0x000ee20000000800 */
[----:B-1----:R-:W-:-:S09]  /*1240*/  UISETP.NE.AND UP1, UPT, UR4, 0x1, UPT ;  /* 0x000000010400788c */ /* 0x002fd2000bf25270 */
[----:B--2---:R-:W-:Y:S05]  /*1250*/  BRA.U UP1, `(.L_x_16) ;  /* 0x0000000101407547 */ /* 0x004fea000b800000 */
[----:B------:R-:W1:Y:S08]  /*1260*/  LDC.64 R4, c[0x0][0xb10] ;  /* 0x0002c400ff047b82 */ /* 0x000e700000000a00 */
[----:B------:R-:W2:Y:S08]  /*1270*/  LDC.64 R2, c[0x0][0xb18] ;  /* 0x0002c600ff027b82 */ /* 0x000eb00000000a00 */
[----:B------:R-:W4:Y:S08]  /*1280*/  LDC R6, c[0x0][0xb20] ;  /* 0x0002c800ff067b82 */ /* 0x000f300000000800 */
[----:B------:R-:W3:Y:S01]  /*1290*/  LDC R7, c[0x0][0xb0c] ;  /* 0x0002c300ff077b82 */ /* 0x000ee20000000800 */
[----:B-1----:R-:W-:-:S05]  /*12a0*/  IMAD.HI.U32 R4, R15, R4, RZ ;  /* 0x000000040f047227 */ /* 0x002fca00078e00ff */
[----:B------:R-:W-:Y:S01]  /*12b0*/  SHF.R.U32.HI R4, RZ, R5, R4 ;  /* 0x00000005ff047219 */ /* 0x000fe20000011604 */
[----:B--2---:R-:W-:Y:S01]  /*12c0*/  IMAD.HI.U32 R3, R14, R3, RZ ;  /* 0x000000030e037227 */ /* 0x004fe200078e00ff */
[----:B------:R-:W-:-:S04]  /*12d0*/  ISETP.NE.AND P0, PT, R2, 0x1, PT ;  /* 0x000000010200780c */ /* 0x000fc80003f05270 */
[----:B----4-:R-:W-:-:S04]  /*12e0*/  SHF.R.U32.HI R3, RZ, R6, R3 ;  /* 0x00000006ff037219 */ /* 0x010fc80000011603 */
[----:B------:R-:W-:Y:S02]  /*12f0*/  SEL R3, R14, R3, !P0 ;  /* 0x000000030e037207 */ /* 0x000fe40004000000 */
[----:B---3--:R-:W-:-:S04]  /*1300*/  ISETP.NE.AND P1, PT, R7, 0x1, PT ;  /* 0x000000010700780c */ /* 0x008fc80003f25270 */
[----:B------:R-:W-:-:S05]  /*1310*/  SEL R4, R15, R4, !P1 ;  /* 0x000000040f047207 */ /* 0x000fca0004800000 */
[----:B------:R-:W-:Y:S02]  /*1320*/  IMAD.IADD R5, R3, 0x1, -R4 ;  /* 0x0000000103057824 */ /* 0x000fe400078e0a04 */
[----:B------:R-:W-:Y:S02]  /*1330*/  IMAD.IADD R3, R4, 0x1, -R3 ;  /* 0x0000000104037824 */ /* 0x000fe400078e0a03 */
[----:B------:R-:W-:Y:S02]  /*1340*/  IMAD R15, R5, R7, R15 ;  /* 0x00000007050f7224 */ /* 0x000fe400078e020f */
[----:B------:R-:W-:-:S07]  /*1350*/  IMAD R14, R3, R2, R14 ;  /* 0x00000002030e7224 */ /* 0x000fce00078e020e */
.L_x_16:
[----:B------:R-:W-:Y:S01]  /*1360*/  BAR.SYNC.DEFER_BLOCKING 0x0 ;  /* 0x0000000000007b1d */ /* 0x000fe20000010000 */
[----:B------:R-:W-:Y:S01]  /*1370*/  UISETP.NE.AND UP1, UPT, UR8, 0x2, UPT ;  /* 0x000000020800788c */ /* 0x000fe2000bf25270 */
[----:B------:R-:W-:Y:S02]  /*1380*/  ISETP.NE.OR P5, PT, R0, 0x2, !P5 ;  /* 0x000000020000780c */ /* 0x000fe40006fa5670 */
[----:B------:R-:W-:-:S06]  /*1390*/  LOP3.LUT R2, R101, 0x1f, RZ, 0xc0, !PT ;  /* 0x0000001f65027812 */ /* 0x000fcc00078ec0ff */
[----:B------:R-:W-:Y:S05]  /*13a0*/  BRA.U UP1, `(.L_x_17) ;  /* 0x0000001101547547 */ /* 0x000fea000b800000 */
[----:B------:R-:W1:Y:S01]  /*13b0*/  LDCU UR13, c[0x0][0x38c] ;  /* 0x00007180ff0d77ac */ /* 0x000e620008000800 */
[----:B------:R-:W2:Y:S01]  /*13c0*/  LDC R8, c[0x0][0x370] ;  /* 0x0000dc00ff087b82 */ /* 0x000ea20000000800 */
[----:B------:R-:W-:Y:S01]  /*13d0*/  PLOP3.LUT P1, PT, PT, PT, UP2, 0x80, 0x8 ;  /* 0x000000000008781c */ /* 0x000fe20003f2f028 */
[----:B------:R-:W-:Y:S01]  /*13e0*/  IMAD.MOV.U32 R17, RZ, RZ, 0x1 ;  /* 0x00000001ff117424 */ /* 0x000fe200078e00ff */
[----:B------:R-:W-:Y:S01]  /*13f0*/  ISETP.EQ.OR P4, PT, R2, RZ, P5 ;  /* 0x000000ff0200720c */ /* 0x000fe20002f82670 */
[----:B------:R-:W-:Y:S01]  /*1400*/  IMAD.MOV.U32 R16, RZ, RZ, RZ ;  /* 0x000000ffff107224 */ /* 0x000fe200078e00ff */
[----:B------:R-:W-:Y:S02]  /*1410*/  PLOP3.LUT P1, PT, P1, PT, PT, 0x8, 0x80 ;  /* 0x000000000080781c */ /* 0x000fe40000f2e170 */
[----:B------:R-:W-:Y:S01]  /*1420*/  CS2R R12, SRZ ;  /* 0x00000000000c7805 */ /* 0x000fe2000001ff00 */
[----:B------:R-:W-:Y:S01]  /*1430*/  IMAD.MOV.U32 R11, RZ, RZ, 0x1 ;  /* 0x00000001ff0b7424 */ /* 0x000fe200078e00ff */
[----:B------:R-:W4:Y:S01]  /*1440*/  LDC R0, c[0x0][0x374] ;  /* 0x0000dd00ff007b82 */ /* 0x000f220000000800 */
[----:B------:R-:W2:Y:S01]  /*1450*/  LDCU.64 UR22, c[0x0][0x348] ;  /* 0x00006900ff1677ac */ /* 0x000ea20008000a00 */
[----:B------:R-:W-:Y:S01]  /*1460*/  UMOV UR6, URZ ;  /* 0x000000ff00067c82 */ /* 0x000fe20008000000 */
[----:B-1----:R-:W-:-:S04]  /*1470*/  UIADD3 UR5, UPT, UPT, UR13, 0x1f, URZ ;  /* 0x0000001f0d057890 */ /* 0x002fc8000fffe0ff */
[----:B------:R-:W-:-:S04]  /*1480*/  USHF.R.S32.HI UR4, URZ, 0x1f, UR5 ;  /* 0x0000001fff047899 */ /* 0x000fc80008011405 */
[----:B------:R-:W-:-:S04]  /*1490*/  ULEA.HI UR4, UR4, UR5, URZ, 0x5 ;  /* 0x0000000504047291 */ /* 0x000fc8000f8f28ff */
[----:B------:R-:W-:Y:S02]  /*14a0*/  USHF.R.S32.HI UR15, URZ, 0x5, UR4 ;  /* 0x00000005ff0f7899 */ /* 0x000fe40008011404 */
[----:B------:R-:W-:Y:S02]  /*14b0*/  UIADD3 UR4, UPT, UPT, UR13, -0x1, URZ ;  /* 0xffffffff0d047890 */ /* 0x000fe4000fffe0ff */
[----:B------:R-:W-:Y:S02]  /*14c0*/  UISETP.LT.U32.AND UP0, UPT, UR15, 0x4, UPT ;  /* 0x000000040f00788c */ /* 0x000fe4000bf01070 */
[----:B------:R-:W-:Y:S02]  /*14d0*/  UISETP.GE.U32.AND UP1, UPT, UR4, -0x3f, UPT ;  /* 0xffffffc10400788c */ /* 0x000fe4000bf26070 */
[----:B------:R-:W-:Y:S02]  /*14e0*/  USEL UR14, UR15, 0x4, UP0 ;  /* 0x000000040f0e7887 */ /* 0x000fe40008000000 */
[----:B------:R-:W-:-:S02]  /*14f0*/  UIADD3 UR13, UPT, UPT, UR13, 0x3e, URZ ;  /* 0x0000003e0d0d7890 */ /* 0x000fc4000fffe0ff */
[----:B------:R-:W-:Y:S02]  /*1500*/  UIADD3 UR5, UPT, UPT, UR14, -0x1, URZ ;  /* 0xffffffff0e057890 */ /* 0x000fe4000fffe0ff */
[----:B------:R-:W-:-:S03]  /*1510*/  UIADD3 UR7, UPT, UPT, UR15, -UR14, URZ ;  /* 0x8000000e0f077290 */ /* 0x000fc6000fffe0ff */
[----:B------:R-:W-:-:S04]  /*1520*/  @UP1 UIADD3 UR5, UPT, UPT, UR14, URZ, URZ ;  /* 0x000000ff0e051290 */ /* 0x000fc8000fffe0ff */
[----:B--2---:R-:W-:-:S12]  /*1530*/  UIADD3 UR5, UPT, UPT, UR5, 0x1, URZ ;  /* 0x0000000105057890 */ /* 0x004fd8000fffe0ff */
.L_x_35:
[----:B------:R-:W-:Y:S01]  /*1540*/  UISETP.NE.AND UP0, UPT, UR37, URZ, UPT ;  /* 0x000000ff2500728c */ /* 0x000fe2000bf05270 */
[----:B------:R-:W1:Y:S08]  /*1550*/  S2UR UR37, SR_CgaCtaId ;  /* 0x00000000002579c3 */ /* 0x000e700000008800 */
[----:B------:R-:W-:Y:S05]  /*1560*/  BRA.U UP0, `(.L_x_18) ;  /* 0x0000000100347547 */ /* 0x000fea000b800000 */
[----:B------:R-:W2:Y:S01]  /*1570*/  S2R R2, SR_CgaCtaId ;  /* 0x0000000000027919 */ /* 0x000ea20000008800 */
[----:B------:R-:W-:-:S04]  /*1580*/  MOV R3, 0x400 ;  /* 0x0000040000037802 */ /* 0x000fc80000000f00 */
[----:B--2---:R-:W-:Y:S02]  /*1590*/  LEA R2, R2, R3, 0x18 ;  /* 0x0000000302027211 */ /* 0x004fe400078ec0ff */
[----:B------:R-:W-:-:S03]  /*15a0*/  SHF.L.U32 R3, R11, 0x1f, RZ ;  /* 0x0000001f0b037819 */ /* 0x000fc600000006ff */
[----:B------:R-:W-:-:S04]  /*15b0*/  IMAD R2, R12, 0x8, R2 ;  /* 0x000000080c027824 */ /* 0x000fc800078e0202 */
[----:B------:R-:W2:Y:S02]  /*15c0*/  SYNCS.PHASECHK.TRANS64.TRYWAIT P0, [R2+URZ+0x100], R3 ;  /* 0x00010003020075a7 */ /* 0x000ea400080011ff */
[----:B--2---:R-:W-:Y:S05]  /*15d0*/  @!P0 BRA `(.L_x_19) ;  /* 0x0000007400748947 */ /* 0x004fea0003800000 */
.L_x_131:
[----:B------:R-:W-:Y:S01]  /*15e0*/  VIADD R12, R12, 0x1 ;  /* 0x000000010c0c7836 */ /* 0x000fe20000000000 */
[----:B------:R2:W-:Y:S04]  /*15f0*/  SYNCS.ARRIVE.TRANS64.A1T0 RZ, [R2+URZ+0xf0], RZ ;  /* 0x0000f0ff02ff79a7 */ /* 0x0005e800081000ff */
[----:B------:R-:W-:-:S04]  /*1600*/  ISETP.NE.AND P0, PT, R12, 0x2, PT ;  /* 0x000000020c00780c */ /* 0x000fc80003f05270 */
[----:B------:R-:W-:Y:S02]  /*1610*/  SEL R12, R12, RZ, P0 ;  /* 0x000000ff0c0c7207 */ /* 0x000fe40000000000 */
[----:B--2---:R-:W-:-:S04]  /*1620*/  SEL R2, RZ, 0x1, P0 ;  /* 0x00000001ff027807 */ /* 0x004fc80000000000 */
[----:B------:R-:W-:-:S07]  /*1630*/  LOP3.LUT R11, R11, R2, RZ, 0x3c, !PT ;  /* 0x000000020b0b7212 */ /* 0x000fce00078e3cff */
.L_x_18:
[----:B------:R-:W-:Y:S01]  /*1640*/  UMOV UR4, 0x400 ;  /* 0x0000040000047882 */ /* 0x000fe20000000000 */
[----:B------:R-:W-:Y:S01]  /*1650*/  SHF.L.U32 R2, R17, 0x1f, RZ ;  /* 0x0000001f11027819 */ /* 0x000fe200000006ff */
[----:B-1----:R-:W-:Y:S01]  /*1660*/  ULEA UR4, UR37, UR4, 0x18 ;  /* 0x0000000425047291 */ /* 0x002fe2000f8ec0ff */
[----:B------:R-:W-:Y:S01]  /*1670*/  R2UR UR35, R15 ;  /* 0x000000000f2372ca */ /* 0x000fe200000e0000 */
[----:B------:R-:W-:Y:S01]  /*1680*/  UISETP.GE.U32.AND UP0, UPT, UR13, 0x3f, UPT ;  /* 0x0000003f0d00788c */ /* 0x000fe2000bf06070 */
[----:B------:R-:W-:Y:S01]  /*1690*/  R2UR UR11, R14 ;  /* 0x000000000e0b72ca */ /* 0x000fe200000e0000 */
[----:B------:R-:W-:Y:S01]  /*16a0*/  ULEA UR8, UR6, UR4, 0x3 ;  /* 0x0000000406087291 */ /* 0x000fe2000f8e18ff */
[----:B------:R-:W-:-:S08]  /*16b0*/  UMOV UR24, URZ ;  /* 0x000000ff00187c82 */ /* 0x000fd00008000000 */
[----:B------:R1:W2:Y:S01]  /*16c0*/  SYNCS.PHASECHK.TRANS64.TRYWAIT P0, [UR8+0x20], R2 ;  /* 0x00002002ff0075a7 */ /* 0x0002a20008001108 */
[----:B------:R-:W-:Y:S02]  /*16d0*/  USHF.L.U32 UR35, UR35, 0x7, URZ ;  /* 0x0000000723237899 */ /* 0x000fe400080006ff */
[----:B------:R-:W-:Y:S01]  /*16e0*/  USHF.L.U32 UR11, UR11, 0x7, URZ ;  /* 0x000000070b0b7899 */ /* 0x000fe200080006ff */
[----:B------:R-:W-:Y:S11]  /*16f0*/  BRA.U !UP0, `(.L_x_20) ;  /* 0x0000000108a47547 */ /* 0x000ff6000b800000 */
[----:B------:R-:W-:Y:S01]  /*1700*/  UMOV UR16, URZ ;  /* 0x000000ff00107c82 */ /* 0x000fe20008000000 */
[----:B------:R-:W-:-:S05]  /*1710*/  UMOV UR17, UR6 ;  /* 0x0000000600117c82 */ /* 0x000fca0008000000 */
.L_x_25:
[----:B-1----:R-:W-:Y:S01]  /*1720*/  ULEA UR33, UR17, UR4, 0x3 ;  /* 0x0000000411217291 */ /* 0x002fe2000f8e18ff */
[----:B--2---:R-:W-:Y:S01]  /*1730*/  @!P5 MOV R3, 0x4000 ;  /* 0x000040000003d802 */ /* 0x004fe20000000f00 */
[----:B--2---:R-:W-:Y:S10]  /*1740*/  @P0 BRA `(.L_x_21) ;  /* 0x00000000000c0947 */ /* 0x004ff40003800000 */
[----:B------:R-:W-:-:S04]  /*1750*/  SHF.L.U32 R4, R17, 0x1f, RZ ;  /* 0x0000001f11047819 */ /* 0x000fc800000006ff */
[----:B------:R-:W2:Y:S02]  /*1760*/  SYNCS.PHASECHK.TRANS64.TRYWAIT P0, [UR33+0x20], R4 ;  /* 0x00002004ff0075a7 */ /* 0x000ea40008001121 */
[----:B--2---:R-:W-:Y:S05]  /*1770*/  @!P0 BRA `(.L_x_22) ;  /* 0x0000007400208947 */ /* 0x004fea0003800000 */
.L_x_21:
[----:B------:R2:W-:Y:S01]  /*1780*/  @!P5 SYNCS.ARRIVE.TRANS64 RZ, [UR33], R3 ;  /* 0x00000003ffffd9a7 */ /* 0x0005e20008000021 */
[----:B------:R-:W-:Y:S04]  /*1790*/  BSSY.RECONVERGENT B0, `(.L_x_23) ;  /* 0x0000003000007945 */ /* 0x000fe80003800200 */
[----:B------:R-:W-:Y:S05]  /*17a0*/  @P4 BRA `(.L_x_24) ;  /* 0x0000000000044947 */ /* 0x000fea0003800000 */
[----:B------:R-:W-:Y:S05]  /*17b0*/  BPT.TRAP 0x1 ;  /* 0x000000040000795c */ /* 0x000fea0000300000 */
.L_x_24:
[----:B------:R-:W-:Y:S05]  /*17c0*/  BSYNC.RECONVERGENT B0 ;  /* 0x0000000000007941 */ /* 0x000fea0003800200 */
.L_x_23:
[----:B------:R-:W-:Y:S02]  /*17d0*/  UIADD3 UR6, UPT, UPT, UR17, 0x1, URZ ;  /* 0x0000000111067890 */ /* 0x000fe4000fffe0ff */
[----:B------:R-:W-:Y:S02]  /*17e0*/  UIADD3 UR26, UP1, UPT, UR22, 0x80, URZ ;  /* 0x00000080161a7890 */ /* 0x000fe4000ff3e0ff */
[----:B------:R-:W-:Y:S02]  /*17f0*/  UISETP.NE.AND UP0, UPT, UR6, 0x4, UPT ;  /* 0x000000040600788c */ /* 0x000fe4000bf05270 */
[----:B------:R-:W-:Y:S02]  /*1800*/  USHF.L.U32 UR34, UR16, 0x5, URZ ;  /* 0x0000000510227899 */ /* 0x000fe400080006ff */
[----:B------:R-:W-:Y:S02]  /*1810*/  USEL UR9, URZ, 0x1, UP0 ;  /* 0x00000001ff097887 */ /* 0x000fe40008000000 */
[----:B------:R-:W-:-:S02]  /*1820*/  USEL UR6, UR6, URZ, UP0 ;  /* 0x000000ff06067287 */ /* 0x000fc40008000000 */
[----:B------:R-:W-:Y:S02]  /*1830*/  UIADD3 UR20, UP0, UPT, UR22, 0x180, URZ ;  /* 0x0000018016147890 */ /* 0x000fe4000ff1e0ff */
[----:B------:R-:W-:Y:S01]  /*1840*/  ULEA UR8, UR6, UR4, 0x3 ;  /* 0x0000000406087291 */ /* 0x000fe2000f8e18ff */
[----:B------:R-:W-:Y:S01]  /*1850*/  LOP3.LUT R17, R17, UR9, RZ, 0x3c, !PT ;  /* 0x0000000911117c12 */ /* 0x000fe2000f8e3cff */
[----:B------:R-:W-:Y:S02]  /*1860*/  UIADD3.X UR27, UPT, UPT, URZ, UR23, URZ, UP1, !UPT ;  /* 0x00000017ff1b7290 */ /* 0x000fe40008ffe4ff */
[----:B------:R-:W-:Y:S01]  /*1870*/  UIADD3.X UR21, UPT, UPT, URZ, UR23, URZ, UP0, !UPT ;  /* 0x00000017ff157290 */ /* 0x000fe200087fe4ff */
[----:B-1----:R-:W-:Y:S01]  /*1880*/  SHF.L.U32 R2, R17, 0x1f, RZ ;  /* 0x0000001f11027819 */ /* 0x002fe200000006ff */
[----:B------:R-:W-:Y:S01]  /*1890*/  UMOV UR18, 0x0 ;  /* 0x0000000000127882 */ /* 0x000fe20000000000 */
[----:B------:R-:W-:Y:S01]  /*18a0*/  UMOV UR19, 0x10000000 ;  /* 0x1000000000137882 */ /* 0x000fe20000000000 */
[----:B------:R-:W-:Y:S01]  /*18b0*/  UMOV UR12, UR36 ;  /* 0x00000024000c7c82 */ /* 0x000fe20008000000 */
[----:B------:R1:W1:Y:S01]  /*18c0*/  SYNCS.PHASECHK.TRANS64.TRYWAIT P0, [UR8+0x20], R2 ;  /* 0x00002002ff0075a7 */ /* 0x0002620008001108 */
[----:B------:R-:W-:Y:S01]  /*18d0*/  ULEA UR8, UR17, UR4, 0xd ;  /* 0x0000000411087291 */ /* 0x000fe2000f8e68ff */
[----:B------:R-:W-:Y:S01]  /*18e0*/  UMOV UR9, UR33 ;  /* 0x0000002100097c82 */ /* 0x000fe20008000000 */
[----:B------:R-:W-:-:S02]  /*18f0*/  UMOV UR10, UR34 ;  /* 0x00000022000a7c82 */ /* 0x000fc40008000000 */
[----:B------:R-:W-:Y:S02]  /*1900*/  UIADD3 UR32, UPT, UPT, UR8, 0x8400, URZ ;  /* 0x0000840008207890 */ /* 0x000fe4000fffe0ff */
[----:B------:R-:W-:Y:S02]  /*1910*/  UIADD3 UR8, UPT, UPT, UR8, 0x10400, URZ ;  /* 0x0001040008087890 */ /* 0x000fe4000fffe0ff */
[----:B------:R-:W-:Y:S01]  /*1920*/  UIADD3 UR16, UPT, UPT, UR16, 0x1, URZ ;  /* 0x0000000110107890 */ /* 0x000fe2000fffe0ff */
[----:B------:R-:W-:Y:S01]  /*1930*/  UMOV UR24, UR5 ;  /* 0x0000000500187c82 */ /* 0x000fe20008000000 */
[----:B------:R-:W-:Y:S02]  /*1940*/  UMOV UR17, UR6 ;  /* 0x0000000600117c82 */ /* 0x000fe40008000000 */
[----:B------:R-:W-:Y:S01]  /*1950*/  UISETP.NE.AND UP0, UPT, UR16, UR5, UPT ;  /* 0x000000051000728c */ /* 0x000fe2000bf05270 */
[----:B------:R1:W-:Y:S02]  /*1960*/  UTMALDG.3D [UR32], [UR26], desc[UR18] ;  /* 0x000012201a0075b4 */ /* 0x0003e40008011000 */
[----:B------:R1:W-:Y:S06]  /*1970*/  UTMALDG.3D [UR8], [UR20], desc[UR18] ;  /* 0x00001208140075b4 */ /* 0x0003ec0008011000 */
[----:B------:R-:W-:Y:S05]  /*1980*/  BRA.U UP0, `(.L_x_25) ;  /* 0xfffffffd00647547 */ /* 0x000fea000b83ffff */
.L_x_20:
[----:B-1----:R-:W-:Y:S01]  /*1990*/  ULEA UR8, UR6, UR4, 0x3 ;  /* 0x0000000406087291 */ /* 0x002fe2000f8e18ff */
[----:B------:R-:W-:Y:S01]  /*19a0*/  SHF.L.U32 R2, R17, 0x1f, RZ ;  /* 0x0000001f11027819 */ /* 0x000fe200000006ff */
[----:B------:R-:W-:Y:S01]  /*19b0*/  @!P1 SYNCS.ARRIVE.TRANS64.A1T0 RZ, [UR4+0x88], RZ ;  /* 0x000088ffffff99a7 */ /* 0x000fe20008100004 */
[----:B------:R-:W-:-:S06]  /*19c0*/  UISETP.GT.AND UP0, UPT, UR15, UR14, UPT ;  /* 0x0000000e0f00728c */ /* 0x000fcc000bf04270 */
[----:B--2---:R1:W2:Y:S03]  /*19d0*/  SYNCS.PHASECHK.TRANS64.TRYWAIT P0, [UR8+0x20], R2 ;  /* 0x00002002ff0075a7 */ /* 0x0042a60008001108 */
[----:B------:R-:W-:Y:S05]  /*19e0*/  BRA.U !UP0, `(.L_x_26) ;  /* 0x0000000108a87547 */ /* 0x000fea000b800000 */
[----:B------:R-:W-:Y:S01]  /*19f0*/  UIADD3 UR21, UPT, UPT, UR7, UR24, URZ ;  /* 0x0000001807157290 */ /* 0x000fe2000fffe0ff */
[----:B------:R-:W-:-:S11]  /*1a00*/  UMOV UR25, UR6 ;  /* 0x0000000600197c82 */ /* 0x000fd60008000000 */
.L_x_31:
[----:B-1----:R-:W-:Y:S01]  /*1a10*/  ULEA UR17, UR25, UR4, 0x3 ;  /* 0x0000000419117291 */ /* 0x002fe2000f8e18ff */
[----:B--2---:R-:W-:Y:S01]  /*1a20*/  @!P5 MOV R3, 0x4000 ;  /* 0x000040000003d802 */ /* 0x004fe20000000f00 */
[----:B--2---:R-:W-:Y:S10]  /*1a30*/  @P0 BRA `(.L_x_27) ;  /* 0x00000000000c0947 */ /* 0x004ff40003800000 */
[----:B------:R-:W-:-:S04]  /*1a40*/  SHF.L.U32 R4, R17, 0x1f, RZ ;  /* 0x0000001f11047819 */ /* 0x000fc800000006ff */
[----:B------:R-:W2:Y:S02]  /*1a50*/  SYNCS.PHASECHK.TRANS64.TRYWAIT P0, [UR17+0x20], R4 ;  /* 0x00002004ff0075a7 */ /* 0x000ea40008001111 */
[----:B--2---:R-:W-:Y:S05]  /*1a60*/  @!P0 BRA `(.L_x_28) ;  /* 0x00000070007c8947 */ /* 0x004fea0003800000 */
.L_x_27:
[----:B------:R2:W-:Y:S01]  /*1a70*/  @!P5 SYNCS.ARRIVE.TRANS64 RZ, [UR17], R3 ;  /* 0x00000003ffffd9a7 */ /* 0x0005e20008000011 */
[----:B------:R-:W-:Y:S04]  /*1a80*/  BSSY.RECONVERGENT B0, `(.L_x_29) ;  /* 0x0000003000007945 */ /* 0x000fe80003800200 */
[----:B------:R-:W-:Y:S05]  /*1a90*/  @P4 BRA `(.L_x_30) ;  /* 0x0000000000044947 */ /* 0x000fea0003800000 */
[----:B------:R-:W-:Y:S05]  /*1aa0*/  BPT.TRAP 0x1 ;  /* 0x000000040000795c */ /* 0x000fea0000300000 */
.L_x_30:
[----:B------:R-:W-:Y:S05]  /*1ab0*/  BSYNC.RECONVERGENT B0 ;  /* 0x0000000000007941 */ /* 0x000fea0003800200 */
.L_x_29:
        /* <DEDUP_REMOVED lines=20> */
[----:B------:R-:W-:Y:S01]  /*1c00*/  UIADD3 UR8, UPT, UPT, UR8, 0x10400, URZ ;  /* 0x0001040008087890 */ /* 0x000fe2000fffe0ff */
[----:B------:R-:W-:Y:S01]  /*1c10*/  UMOV UR9, UR17 ;  /* 0x0000001100097c82 */ /* 0x000fe20008000000 */
[----:B------:R-:W-:Y:S01]  /*1c20*/  UMOV UR10, UR18 ;  /* 0x00000012000a7c82 */ /* 0x000fe20008000000 */
[----:B------:R-:W-:Y:S01]  /*1c30*/  UIADD3 UR24, UPT, UPT, UR24, 0x1, URZ ;  /* 0x0000000118187890 */ /* 0x000fe2000fffe0ff */
[----:B------:R-:W-:-:S03]  /*1c40*/  UMOV UR25, UR6 ;  /* 0x0000000600197c82 */ /* 0x000fc60008000000 */
[----:B------:R1:W-:Y:S01]  /*1c50*/  UTMALDG.3D [UR16], [UR30], desc[UR26] ;  /* 0x00001a101e0075b4 */ /* 0x0003e20008011000 */
[----:B------:R-:W-:Y:S01]  /*1c60*/  UISETP.NE.AND UP0, UPT, UR24, UR21, UPT ;  /* 0x000000151800728c */ /* 0x000fe2000bf05270 */
[----:B------:R1:W-:Y:S08]  /*1c70*/  UTMALDG.3D [UR8], [UR28], desc[UR26] ;  /* 0x00001a081c0075b4 */ /* 0x0003f00008011000 */
[----:B------:R-:W-:Y:S05]  /*1c80*/  BRA.U UP0, `(.L_x_31) ;  /* 0xfffffffd00607547 */ /* 0x000fea000b83ffff */
.L_x_26:
[C---:B-1----:R-:W-:Y:S01]  /*1c90*/  LEA R2, R16.reuse, UR4, 0x3 ;  /* 0x0000000410027c11 */ /* 0x042fe2000f8e18ff */
[----:B------:R-:W-:Y:S01]  /*1ca0*/  NOP ;  /* 0x0000000000007918 */ /* 0x000fe20000000000 */
[----:B--2---:R-:W-:Y:S02]  /*1cb0*/  SHF.L.U32 R3, R13, 0x1f, RZ ;  /* 0x0000001f0d037819 */ /* 0x004fe400000006ff */
[----:B------:R-:W-:Y:S02]  /*1cc0*/  LEA R4, R16, UR4, 0x4 ;  /* 0x0000000410047c11 */ /* 0x000fe4000f8e20ff */
[----:B------:R-:W1:Y:S02]  /*1cd0*/  SYNCS.PHASECHK.TRANS64.TRYWAIT P0, [R2+URZ+0x90], R3 ;  /* 0x00009003020075a7 */ /* 0x000e6400080011ff */
[----:B-1----:R-:W-:Y:S05]  /*1ce0*/  @!P0 BRA `(.L_x_32) ;  /* 0x0000006c00f48947 */ /* 0x002fea0003800000 */
.L_x_134:
[----:B------:R-:W2:Y:S01]  /*1cf0*/  LDS.128 R4, [R4+0x120] ;  /* 0x0001200004047984 */ /* 0x000ea20000000c00 */
[----:B---3--:R-:W-:Y:S01]  /*1d00*/  ISETP.GE.AND P0, PT, R40, 0x1, PT ;  /* 0x000000012800780c */ /* 0x008fe20003f06270 */
[----:B-1----:R-:W-:Y:S01]  /*1d10*/  VIADD R2, R2, 0xa0 ;  /* 0x000000a002027836 */ /* 0x002fe20000000000 */
[----:B------:R-:W-:Y:S01]  /*1d20*/  @!PT LDS RZ, [RZ] ;  /* 0x00000000fffff984 */ /* 0x000fe20000000800 */
[----:B------:R-:W-:Y:S01]  /*1d30*/  @!PT LDS RZ, [RZ] ;  /* 0x00000000fffff984 */ /* 0x000fe20000000800 */
[----:B------:R-:W-:Y:S01]  /*1d40*/  @!PT LDS RZ, [RZ] ;  /* 0x00000000fffff984 */ /* 0x000fe20000000800 */
[----:B------:R-:W-:Y:S01]  /*1d50*/  @!PT LDS RZ, [RZ] ;  /* 0x00000000fffff984 */ /* 0x000fe20000000800 */
[----:B------:R1:W-:Y:S06]  /*1d60*/  MEMBAR.ALL.CTA ;  /* 0x0000000000007992 */ /* 0x0003ec0000008000 */
[----:B-1----:R-:W1:Y:S01]  /*1d70*/  FENCE.VIEW.ASYNC.S ;  /* 0x00000000000073c6 */ /* 0x002e620000000000 */
[----:B------:R-:W-:-:S04]  /*1d80*/  PRMT R2, RZ, 0x654, R2 ;  /* 0x00000654ff027816 */ /* 0x000fc80000000002 */
[----:B-1----:R1:W-:Y:S01]  /*1d90*/  SYNCS.ARRIVE.TRANS64.RED.A1T0 RZ, [R2+URZ], RZ ;  /* 0x000000ff02ff79a7 */ /* 0x0023e200081004ff */
[----:B--2---:R-:W-:-:S13]  /*1da0*/  LOP3.LUT P2, RZ, R6, 0x1, RZ, 0xc0, !PT ;  /* 0x0000000106ff7812 */ /* 0x004fda000784c0ff */
[----:B------:R-:W-:Y:S01]  /*1db0*/  @P2 SHF.R.U32.HI R3, RZ, 0x10, R5 ;  /* 0x00000010ff032819 */ /* 0x000fe20000011605 */
[----:B------:R-:W-:Y:S01]  /*1dc0*/  VOTEU.ANY UP0, P2 ;  /* 0x0000000000ff7886 */ /* 0x000fe20001000100 */
[----:B------:R-:W-:Y:S02]  /*1dd0*/  @P2 MOV R10, R4 ;  /* 0x00000004000a2202 */ /* 0x000fe40000000f00 */
[----:B------:R-:W-:Y:S02]  /*1de0*/  @P2 R2UR.BROADCAST UR8, R3 ;  /* 0x00000000030822ca */ /* 0x000fe400008e0000 */
[----:B------:R-:W-:-:S11]  /*1df0*/  @P2 LOP3.LUT R9, R5, 0xffff, RZ, 0xc0, !PT ;  /* 0x0000ffff05092812 */ /* 0x000fd600078ec0ff */
[----:B------:R-:W-:Y:S01]  /*1e00*/  @UP0 UMOV UR36, UR8 ;  /* 0x0000000800240c82 */ /* 0x000fe20008000000 */
[----:B-1----:R-:W-:Y:S05]  /*1e10*/  @!P0 BRA `(.L_x_33) ;  /* 0x0000000000b88947 */ /* 0x002fea0003800000 */
[----:B------:R-:W4:Y:S01]  /*1e20*/  LDC.64 R4, c[0x0][0xb18] ;  /* 0x0002c600ff047b82 */ /* 0x000f220000000a00 */
[----:B------:R-:W-:-:S07]  /*1e30*/  ISETP.NE.AND P3, PT, R40, 0x1, PT ;  /* 0x000000012800780c */ /* 0x000fce0003f65270 */
[----:B------:R-:W1:Y:S08]  /*1e40*/  LDC.64 R6, c[0x0][0xb10] ;  /* 0x0002c400ff067b82 */ /* 0x000e700000000a00 */
[----:B------:R-:W2:Y:S08]  /*1e50*/  LDC R14, c[0x0][0xb20] ;  /* 0x0002c800ff0e7b82 */ /* 0x000eb00000000800 */
[----:B------:R-:W3:Y:S01]  /*1e60*/  LDC R15, c[0x0][0xb0c] ;  /* 0x0002c300ff0f7b82 */ /* 0x000ee20000000800 */
[----:B----4-:R-:W-:Y:S01]  /*1e70*/  IMAD.HI.U32 R19, R0, R5, RZ ;  /* 0x0000000500137227 */ /* 0x010fe200078e00ff */
[----:B------:R-:W-:-:S03]  /*1e80*/  ISETP.NE.AND P0, PT, R4, 0x1, PT ;  /* 0x000000010400780c */ /* 0x000fc60003f05270 */
[----:B------:R-:W-:-:S03]  /*1e90*/  IMAD.HI.U32 R5, R9, R5, RZ ;  /* 0x0000000509057227 */ /* 0x000fc600078e00ff */
[----:B------:R-:W4:Y:S01]  /*1ea0*/  LDC.64 R2, c[0x0][0xb28] ;  /* 0x0002ca00ff027b82 */ /* 0x000f220000000a00 */
[----:B-1----:R-:W-:-:S04]  /*1eb0*/  IMAD.HI.U32 R20, R8, R6, RZ ;  /* 0x0000000608147227 */ /* 0x002fc800078e00ff */
[----:B------:R-:W-:Y:S01]  /*1ec0*/  IMAD.HI.U32 R21, R10, R6, RZ ;  /* 0x000000060a157227 */ /* 0x000fe200078e00ff */
[----:B------:R-:W-:Y:S02]  /*1ed0*/  SHF.R.U32.HI R20, RZ, R7, R20 ;  /* 0x00000007ff147219 */ /* 0x000fe40000011614 */
[-C--:B--2---:R-:W-:Y:S02]  /*1ee0*/  SHF.R.U32.HI R19, RZ, R14.reuse, R19 ;  /* 0x0000000eff137219 */ /* 0x084fe40000011613 */
[----:B------:R-:W-:Y:S02]  /*1ef0*/  SHF.R.U32.HI R5, RZ, R14, R5 ;  /* 0x0000000eff057219 */ /* 0x000fe40000011605 */
[----:B------:R-:W-:Y:S02]  /*1f00*/  SEL R19, R0, R19, !P0 ;  /* 0x0000001300137207 */ /* 0x000fe40004000000 */
[----:B------:R-:W-:Y:S02]  /*1f10*/  SHF.R.U32.HI R21, RZ, R7, R21 ;  /* 0x00000007ff157219 */ /* 0x000fe40000011615 */
[----:B---3--:R-:W-:-:S02]  /*1f20*/  ISETP.NE.AND P1, PT, R15, 0x1, PT ;  /* 0x000000010f00780c */ /* 0x008fc40003f25270 */
[----:B------:R-:W-:Y:S02]  /*1f30*/  SEL R5, R9, R5, !P0 ;  /* 0x0000000509057207 */ /* 0x000fe40004000000 */
[----:B------:R-:W-:Y:S02]  /*1f40*/  SEL R20, R8, R20, !P1 ;  /* 0x0000001408147207 */ /* 0x000fe40004800000 */
[----:B------:R-:W-:Y:S01]  /*1f50*/  SEL R21, R10, R21, !P1 ;  /* 0x000000150a157207 */ /* 0x000fe20004800000 */
[----:B----4-:R-:W-:-:S04]  /*1f60*/  IMAD.HI.U32 R18, R19, R2, RZ ;  /* 0x0000000213127227 */ /* 0x010fc800078e00ff */
        /* <DEDUP_REMOVED lines=10> */
[----:B------:R-:W-:-:S04]  /*2010*/  @!P0 IMAD.HI.U32 R7, R21, R2, RZ ;  /* 0x0000000215078227 */ /* 0x000fc800078e00ff */
[----:B------:R-:W-:Y:S01]  /*2020*/  IMAD.MOV R2, RZ, RZ, -R6 ;  /* 0x000000ffff027224 */ /* 0x000fe200078e0a06 */
[----:B------:R-:W-:Y:S02]  /*2030*/  @!P0 SHF.R.U32.HI R3, RZ, R3, R7 ;  /* 0x00000003ff038219 */ /* 0x000fe40000011607 */
[----:B------:R-:W-:Y:S01]  /*2040*/  IADD3 R7, PT, PT, -R5, RZ, RZ ;  /* 0x000000ff05077210 */ /* 0x000fe20007ffe1ff */
[----:B------:R-:W-:Y:S01]  /*2050*/  IMAD R2, R40, R2, R5 ;  /* 0x0000000228027224 */ /* 0x000fe200078e0205 */
        /* <DEDUP_REMOVED lines=10> */
.L_x_33:
[----:B------:R-:W1:Y:S02]  /*2100*/  LDCU UR8, c[0x0][0xb30] ;  /* 0x00016600ff0877ac */ /* 0x000e640008000800 */
[----:B-1----:R-:W-:-:S09]  /*2110*/  UISETP.NE.AND UP0, UPT, UR8, 0x1, UPT ;  /* 0x000000010800788c */ /* 0x002fd2000bf05270 */
[----:B------:R-:W-:Y:S05]  /*2120*/  BRA.U UP0, `(.L_x_34) ;  /* 0x0000000100407547 */ /* 0x000fea000b800000 */
[----:B------:R-:W1:Y:S08]  /*2130*/  LDC.64 R4, c[0x0][0xb10] ;  /* 0x0002c400ff047b82 */ /* 0x000e700000000a00 */
[----:B------:R-:W2:Y:S08]  /*2140*/  LDC.64 R2, c[0x0][0xb18] ;  /* 0x0002c600ff027b82 */ /* 0x000eb00000000a00 */
[----:B------:R-:W3:Y:S08]  /*2150*/  LDC R6, c[0x0][0xb20] ;  /* 0x0002c800ff067b82 */ /* 0x000ef00000000800 */
[----:B------:R-:W4:Y:S01]  /*2160*/  LDC R7, c[0x0][0xb0c] ;  /* 0x0002c300ff077b82 */ /* 0x000f220000000800 */
[----:B-1----:R-:W-:-:S05]  /*2170*/  IMAD.HI.U32 R4, R10, R4, RZ ;  /* 0x000000040a047227 */ /* 0x002fca00078e00ff */
[----:B------:R-:W-:Y:S01]  /*2180*/  SHF.R.U32.HI R4, RZ, R5, R4 ;  /* 0x00000005ff047219 */ /* 0x000fe20000011604 */
[----:B--2---:R-:W-:Y:S01]  /*2190*/  IMAD.HI.U32 R3, R9, R3, RZ ;  /* 0x0000000309037227 */ /* 0x004fe200078e00ff */
[----:B------:R-:W-:-:S04]  /*21a0*/  ISETP.NE.AND P0, PT, R2, 0x1, PT ;  /* 0x000000010200780c */ /* 0x000fc80003f05270 */
[----:B---3--:R-:W-:-:S04]  /*21b0*/  SHF.R.U32.HI R3, RZ, R6, R3 ;  /* 0x00000006ff037219 */ /* 0x008fc80000011603 */
[----:B------:R-:W-:Y:S02]  /*21c0*/  SEL R3, R9, R3, !P0 ;  /* 0x0000000309037207 */ /* 0x000fe40004000000 */
[----:B----4-:R-:W-:-:S04]  /*21d0*/  ISETP.NE.AND P1, PT, R7, 0x1, PT ;  /* 0x000000010700780c */ /* 0x010fc80003f25270 */
[----:B------:R-:W-:-:S05]  /*21e0*/  SEL R4, R10, R4, !P1 ;  /* 0x000000040a047207 */ /* 0x000fca0004800000 */
[----:B------:R-:W-:Y:S02]  /*21f0*/  IMAD.IADD R5, R3, 0x1, -R4 ;  /* 0x0000000103057824 */ /* 0x000fe400078e0a04 */
[----:B------:R-:W-:Y:S02]  /*2200*/  IMAD.IADD R3, R4, 0x1, -R3 ;  /* 0x0000000104037824 */ /* 0x000fe400078e0a03 */
[----:B------:R-:W-:Y:S02]  /*2210*/  IMAD R10, R5, R7, R10 ;  /* 0x00000007050a7224 */ /* 0x000fe400078e020a */
[----:B------:R-:W-:-:S07]  /*2220*/  IMAD R9, R3, R2, R9 ;  /* 0x0000000203097224 */ /* 0x000fce00078e0209 */
.L_x_34:
[----:B------:R-:W-:Y:S01]  /*2230*/  VIADD R16, R16, 0x1 ;  /* 0x0000000110107836 */ /* 0x000fe20000000000 */
[----:B------:R-:W-:Y:S01]  /*2240*/  PLOP3.LUT P1, PT, PT, PT, PT, 0x80, 0x8 ;  /* 0x000000000008781c */ /* 0x000fe20003f2f070 */
[----:B------:R-:W-:Y:S02]  /*2250*/  IMAD.IADD R15, R10, 0x1, R87 ;  /* 0x000000010a0f7824 */ /* 0x000fe400078e0257 */
[----:B------:R-:W-:Y:S01]  /*2260*/  IMAD.IADD R14, R9, 0x1, R86 ;  /* 0x00000001090e7824 */ /* 0x000fe200078e0256 */
[----:B------:R-:W-:-:S04]  /*2270*/  ISETP.NE.AND P0, PT, R16, 0x2, PT ;  /* 0x000000021000780c */ /* 0x000fc80003f05270 */
[----:B------:R-:W-:Y:S02]  /*2280*/  SEL R2, RZ, 0x1, P0 ;  /* 0x00000001ff027807 */ /* 0x000fe40000000000 */
[----:B------:R-:W-:Y:S02]  /*2290*/  SEL R16, R16, RZ, P0 ;  /* 0x000000ff10107207 */ /* 0x000fe40000000000 */
[----:B------:R-:W-:Y:S01]  /*22a0*/  LOP3.LUT R13, R13, R2, RZ, 0x3c, !PT ;  /* 0x000000020d0d7212 */ /* 0x000fe200078e3cff */
[----:B------:R-:W-:Y:S06]  /*22b0*/  @P2 BRA `(.L_x_35) ;  /* 0xfffffff000a02947 */ /* 0x000fec000383ffff */
[----:B------:R-:W-:Y:S01]  /*22c0*/  UIADD3 UR4, UPT, UPT, UR4, 0x20, URZ ;  /* 0x0000002004047890 */ /* 0x000fe2000fffe0ff */
[----:B------:R-:W-:-:S03]  /*22d0*/  SHF.L.U32 R2, R17, 0x1f, RZ ;  /* 0x0000001f11027819 */ /* 0x000fc600000006ff */
[----:B------:R-:W-:-:S09]  /*22e0*/  ULEA UR5, UR6, UR4, 0x3 ;  /* 0x0000000406057291 */ /* 0x000fd2000f8e18ff */
[----:B------:R-:W1:Y:S02]  /*22f0*/  SYNCS.PHASECHK.TRANS64.TRYWAIT P0, [UR5], R2 ;  /* 0x00000002ff0075a7 */ /* 0x000e640008001105 */
[----:B-1----:R-:W-:Y:S05]  /*2300*/  @!P0 BRA `(.L_x_36) ;  /* 0x0000006800808947 */ /* 0x002fea0003800000 */
.L_x_136:
[----:B------:R-:W-:-:S04]  /*2310*/  UIADD3 UR6, UPT, UPT, UR6, 0x1, URZ ;  /* 0x0000000106067890 */ /* 0x000fc8000fffe0ff */
[----:B------:R-:W-:-:S04]  /*2320*/  UISETP.NE.AND UP0, UPT, UR6, 0x4, UPT ;  /* 0x000000040600788c */ /* 0x000fc8000bf05270 */
[----:B------:R-:W-:Y:S02]  /*2330*/  USEL UR7, URZ, 0x1, UP0 ;  /* 0x00000001ff077887 */ /* 0x000fe40008000000 */
[----:B------:R-:W-:-:S04]  /*2340*/  USEL UR6, UR6, URZ, UP0 ;  /* 0x000000ff06067287 */ /* 0x000fc80008000000 */
[----:B------:R-:W-:Y:S01]  /*2350*/  ULEA UR5, UR6, UR4, 0x3 ;  /* 0x0000000406057291 */ /* 0x000fe2000f8e18ff */
[----:B-1----:R-:W-:-:S04]  /*2360*/  LOP3.LUT R2, R17, UR7, RZ, 0x3c, !PT ;  /* 0x0000000711027c12 */ /* 0x002fc8000f8e3cff */
[----:B------:R-:W-:-:S04]  /*2370*/  SHF.L.U32 R3, R2, 0x1f, RZ ;  /* 0x0000001f02037819 */ /* 0x000fc800000006ff */
[----:B------:R-:W1:Y:S02]  /*2380*/  SYNCS.PHASECHK.TRANS64.TRYWAIT P0, [UR5], R3 ;  /* 0x00000003ff0075a7 */ /* 0x000e640008001105 */
[----:B-1----:R-:W-:Y:S05]  /*2390*/  @!P0 BRA `(.L_x_37) ;  /* 0x0000006800748947 */ /* 0x002fea0003800000 */
.L_x_138:
[----:B------:R-:W-:-:S04]  /*23a0*/  UIADD3 UR6, UPT, UPT, UR6, 0x1, URZ ;  /* 0x0000000106067890 */ /* 0x000fc8000fffe0ff */
[----:B------:R-:W-:-:S04]  /*23b0*/  UISETP.NE.AND UP0, UPT, UR6, 0x4, UPT ;  /* 0x000000040600788c */ /* 0x000fc8000bf05270 */
[----:B------:R-:W-:Y:S02]  /*23c0*/  USEL UR7, URZ, 0x1, UP0 ;  /* 0x00000001ff077887 */ /* 0x000fe40008000000 */
[----:B------:R-:W-:-:S04]  /*23d0*/  USEL UR6, UR6, URZ, UP0 ;  /* 0x000000ff06067287 */ /* 0x000fc80008000000 */
[----:B------:R-:W-:Y:S01]  /*23e0*/  ULEA UR5, UR6, UR4, 0x3 ;  /* 0x0000000406057291 */ /* 0x000fe2000f8e18ff */
[----:B------:R-:W-:-:S04]  /*23f0*/  LOP3.LUT R2, R2, UR7, RZ, 0x3c, !PT ;  /* 0x0000000702027c12 */ /* 0x000fc8000f8e3cff */
[----:B-1----:R-:W-:-:S04]  /*2400*/  SHF.L.U32 R3, R2, 0x1f, RZ ;  /* 0x0000001f02037819 */ /* 0x002fc800000006ff */
[----:B------:R-:W1:Y:S02]  /*2410*/  SYNCS.PHASECHK.TRANS64.TRYWAIT P0, [UR5], R3 ;  /* 0x00000003ff0075a7 */ /* 0x000e640008001105 */
[----:B-1----:R-:W-:Y:S05]  /*2420*/  @!P0 BRA `(.L_x_38) ;  /* 0x0000006800688947 */ /* 0x002fea0003800000 */
.L_x_140:
[----:B------:R-:W-:-:S04]  /*2430*/  UIADD3 UR6, UPT, UPT, UR6, 0x1, URZ ;  /* 0x0000000106067890 */ /* 0x000fc8000fffe0ff */
[----:B------:R-:W-:-:S04]  /*2440*/  UISETP.NE.AND UP0, UPT, UR6, 0x4, UPT ;  /* 0x000000040600788c */ /* 0x000fc8000bf05270 */
[----:B------:R-:W-:Y:S02]  /*2450*/  USEL UR5, URZ, 0x1, UP0 ;  /* 0x00000001ff057887 */ /* 0x000fe40008000000 */
[----:B------:R-:W-:-:S04]  /*2460*/  USEL UR6, UR6, URZ, UP0 ;  /* 0x000000ff06067287 */ /* 0x000fc80008000000 */
[----:B------:R-:W-:Y:S01]  /*2470*/  ULEA UR6, UR6, UR4, 0x3 ;  /* 0x0000000406067291 */ /* 0x000fe2000f8e18ff */
[----:B------:R-:W-:-:S04]  /*2480*/  LOP3.LUT R2, R2, UR5, RZ, 0x3c, !PT ;  /* 0x0000000502027c12 */ /* 0x000fc8000f8e3cff */
[----:B------:R-:W-:Y:S01]  /*2490*/  SHF.L.U32 R2, R2, 0x1f, RZ ;  /* 0x0000001f02027819 */ /* 0x000fe200000006ff */
[----:B-1--4-:R-:W-:-:S07]  /*24a0*/  IMAD.U32 R0, RZ, RZ, UR6 ;  /* 0x00000006ff007e24 */ /* 0x012fce000f8e00ff */
.L_x_39:
[----:B-1----:R1:W2:Y:S02]  /*24b0*/  SYNCS.PHASECHK.TRANS64.TRYWAIT P0, [R0+URZ], R2 ;  /* 0x00000002000075a7 */ /* 0x0022a400080011ff */
[----:B--2---:R-:W-:Y:S05]  /*24c0*/  @!P0 NANOSLEEP.SYNCS 0x989680 ;  /* 0x009896800000895d */ /* 0x004fea0003900000 */
[----:B------:R-:W2:Y:S02]  /*24d0*/  @!P0 SYNCS.PHASECHK.TRANS64 P0, [R0+URZ], R2 ;  /* 0x00000002000085a7 */ /* 0x000ea400080010ff */
[----:B--2---:R-:W-:Y:S05]  /*24e0*/  @P0 EXIT ;  /* 0x000000000000094d */ /* 0x004fea0003800000 */
[----:B------:R-:W-:Y:S05]  /*24f0*/  BRA `(.L_x_39) ;  /* 0xfffffffc00ec7947 */ /* 0x000fea000383ffff */
.L_x_17:
[----:B------:R-:W-:-:S04]  /*2500*/  UISETP.NE.AND UP1, UPT, UR37, URZ, UPT ;  /* 0x000000ff2500728c */ /* 0x000fc8000bf25270 */
[----:B------:R-:W-:-:S09]  /*2510*/  UISETP.NE.OR UP1, UPT, UR8, 0x1, UP1 ;  /* 0x000000010800788c */ /* 0x000fd20008f25670 */
[----:B------:R-:W-:Y:S05]  /*2520*/  BRA.U UP1, `(.L_x_40) ;  /* 0x0000000501487547 */ /* 0x000fea000b800000 */
[----:B------:R-:W-:Y:S01]  /*2530*/  ISETP.NE.AND P2, PT, R2, RZ, PT ;  /* 0x000000ff0200720c */ /* 0x000fe20003f45270 */
[----:B------:R-:W-:Y:S01]  /*2540*/  IMAD.MOV.U32 R12, RZ, RZ, 0x1 ;  /* 0x00000001ff0c7424 */ /* 0x000fe200078e00ff */
[----:B------:R-:W-:Y:S02]  /*2550*/  CS2R R10, SRZ ;  /* 0x00000000000a7805 */ /* 0x000fe4000001ff00 */
[----:B------:R-:W-:Y:S01]  /*2560*/  CS2R R8, SRZ ;  /* 0x0000000000087805 */ /* 0x000fe2000001ff00 */
[----:B------:R-:W-:Y:S01]  /*2570*/  UMOV UR4, 0x400 ;  /* 0x0000040000047882 */ /* 0x000fe20000000000 */
[----:B------:R-:W-:Y:S01]  /*2580*/  UMOV UR6, URZ ;  /* 0x000000ff00067c82 */ /* 0x000fe20008000000 */
[----:B------:R-:W-:-:S12]  /*2590*/  ULEA UR37, UR37, UR4, 0x18 ;  /* 0x0000000425257291 */ /* 0x000fd8000f8ec0ff */
.L_x_44:
[----:B------:R-:W-:Y:S02]  /*25a0*/  LEA R0, R8, UR37, 0x3 ;  /* 0x0000002508007c11 */ /* 0x000fe4000f8e18ff */
[----:B------:R-:W-:-:S03]  /*25b0*/  SHF.L.U32 R4, R9, 0x1f, RZ ;  /* 0x0000001f09047819 */ /* 0x000fc600000006ff */
[----:B------:R-:W-:Y:S01]  /*25c0*/  VIADD R5, R0, 0x100 ;  /* 0x0000010000057836 */ /* 0x000fe20000000000 */
[----:B------:R-:W1:Y:S02]  /*25d0*/  SYNCS.PHASECHK.TRANS64.TRYWAIT P0, [R0+URZ+0xf0], R4 ;  /* 0x0000f004000075a7 */ /* 0x000e6400080011ff */
[----:B-1----:R-:W-:Y:S05]  /*25e0*/  @!P0 BRA `(.L_x_41) ;  /* 0x0000006800108947 */ /* 0x002fea0003800000 */
.L_x_141:
[----:B------:R-:W-:Y:S01]  /*25f0*/  ULEA UR5, UR6, UR37, 0x3 ;  /* 0x0000002506057291 */ /* 0x000fe2000f8e18ff */
[----:B-1----:R-:W-:Y:S01]  /*2600*/  PRMT R0, RZ, 0x654, R5 ;  /* 0x00000654ff007816 */ /* 0x002fe20000000005 */
[----:B------:R-:W-:Y:S01]  /*2610*/  @!P2 IMAD.MOV.U32 R4, RZ, RZ, 0x10 ;  /* 0x00000010ff04a424 */ /* 0x000fe200078e00ff */
[----:B------:R-:W-:Y:S01]  /*2620*/  SHF.L.U32 R5, R12, 0x1f, RZ ;  /* 0x0000001f0c057819 */ /* 0x000fe200000006ff */
[----:B------:R-:W-:Y:S01]  /*2630*/  UIADD3 UR4, UPT, UPT, UR5, 0x90, URZ ;  /* 0x0000009005047890 */ /* 0x000fe2000fffe0ff */
[----:B------:R1:W-:Y:S05]  /*2640*/  SYNCS.ARRIVE.TRANS64.RED.A1T0 RZ, [R0+URZ], RZ ;  /* 0x000000ff00ff79a7 */ /* 0x0003ea00081004ff */
[----:B------:R-:W-:Y:S01]  /*2650*/  IMAD.U32 R6, RZ, RZ, UR4 ;  /* 0x00000004ff067e24 */ /* 0x000fe2000f8e00ff */
[----:B------:R-:W2:Y:S04]  /*2660*/  SYNCS.PHASECHK.TRANS64.TRYWAIT P0, [UR5+0xa0], R5 ;  /* 0x0000a005ff0075a7 */ /* 0x000ea80008001105 */
[----:B------:R-:W-:Y:S01]  /*2670*/  PRMT R6, R2, 0x654, R6 ;  /* 0x0000065402067816 */ /* 0x000fe20000000006 */
[----:B-12---:R-:W-:Y:S06]  /*2680*/  @!P0 BRA `(.L_x_42) ;  /* 0x0000006400fc8947 */ /* 0x006fec0003800000 */
.L_x_143:
[----:B------:R-:W-:Y:S01]  /*2690*/  ULEA UR4, UR6, UR37, 0x4 ;  /* 0x0000002506047291 */ /* 0x000fe2000f8e20ff */
[----:B------:R-:W-:Y:S01]  /*26a0*/  SEL R3, R6, R3, !P2 ;  /* 0x0000000306037207 */ /* 0x000fe20005000000 */
[----:B------:R-:W-:Y:S01]  /*26b0*/  UIADD3 UR5, UPT, UPT, UR5, 0x90, URZ ;  /* 0x0000009005057890 */ /* 0x000fe2000fffe0ff */
[----:B-1----:R-:W-:Y:S01]  /*26c0*/  LEA R0, R11, UR37, 0x3 ;  /* 0x000000250b007c11 */ /* 0x002fe2000f8e18ff */
[----:B------:R-:W-:Y:S01]  /*26d0*/  UIADD3 UR4, UPT, UPT, UR4, 0x120, URZ ;  /* 0x0000012004047890 */ /* 0x000fe2000fffe0ff */
[----:B------:R1:W-:Y:S01]  /*26e0*/  @!P2 SYNCS.ARRIVE.TRANS64.RED RZ, [R3+URZ], R4 ;  /* 0x0000000403ffa9a7 */ /* 0x0003e200080004ff */
[----:B------:R-:W-:Y:S01]  /*26f0*/  UIADD3 UR6, UPT, UPT, UR6, 0x1, URZ ;  /* 0x0000000106067890 */ /* 0x000fe2000fffe0ff */
[----:B------:R-:W-:-:S03]  /*2700*/  VIADD R8, R8, 0x1 ;  /* 0x0000000108087836 */ /* 0x000fc60000000000 */
[----:B------:R-:W-:Y:S02]  /*2710*/  UISETP.NE.AND UP0, UPT, UR6, 0x2, UPT ;  /* 0x000000020600788c */ /* 0x000fe4000bf05270 */
[----:B------:R-:W-:Y:S01]  /*2720*/  ISETP.NE.AND P0, PT, R8, 0x2, PT ;  /* 0x000000020800780c */ /* 0x000fe20003f05270 */
[----:B------:R-:W-:Y:S06]  /*2730*/  UGETNEXTWORKID.BROADCAST [UR4], [UR5] ;  /* 0x00000000040073ca */ /* 0x000fec0008000100 */
[----:B------:R-:W-:Y:S02]  /*2740*/  USEL UR4, URZ, 0x1, UP0 ;  /* 0x00000001ff047887 */ /* 0x000fe40008000000 */
[----:B------:R-:W-:-:S04]  /*2750*/  USEL UR6, UR6, URZ, UP0 ;  /* 0x000000ff06067287 */ /* 0x000fc80008000000 */
[----:B------:R-:W-:Y:S02]  /*2760*/  LOP3.LUT R12, R12, UR4, RZ, 0x3c, !PT ;  /* 0x000000040c0c7c12 */ /* 0x000fe4000f8e3cff */
[----:B-1----:R-:W-:-:S04]  /*2770*/  SHF.L.U32 R4, R10, 0x1f, RZ ;  /* 0x0000001f0a047819 */ /* 0x002fc800000006ff */
[----:B------:R-:W1:Y:S02]  /*2780*/  SYNCS.PHASECHK.TRANS64.TRYWAIT P1, [R0+URZ+0x90], R4 ;  /* 0x00009004000075a7 */ /* 0x000e6400080211ff */
[----:B-1----:R-:W-:Y:S05]  /*2790*/  @!P1 BRA `(.L_x_43) ;  /* 0x0000006400d09947 */ /* 0x002fea0003800000 */
.L_x_144:
[C---:B-1----:R-:W-:Y:S01]  /*27a0*/  LEA R4, R11.reuse, UR37, 0x4 ;  /* 0x000000250b047c11 */ /* 0x042fe2000f8e20ff */
[----:B------:R-:W-:Y:S01]  /*27b0*/  VIADD R0, R0, 0xa0 ;  /* 0x000000a000007836 */ /* 0x000fe20000000000 */
[----:B------:R-:W-:Y:S01]  /*27c0*/  SEL R8, R8, RZ, P0 ;  /* 0x000000ff08087207 */ /* 0x000fe20000000000 */
[----:B------:R-:W-:-:S03]  /*27d0*/  VIADD R11, R11, 0x1 ;  /* 0x000000010b0b7836 */ /* 0x000fc60000000000 */
[----:B------:R-:W1:Y:S01]  /*27e0*/  LDS.128 R4, [R4+0x120] ;  /* 0x0001200004047984 */ /* 0x000e620000000c00 */
[----:B------:R-:W-:Y:S02]  /*27f0*/  PRMT R0, RZ, 0x654, R0 ;  /* 0x00000654ff007816 */ /* 0x000fe40000000000 */
[C---:B------:R-:W-:Y:S01]  /*2800*/  ISETP.NE.AND P1, PT, R11.reuse, 0x2, PT ;  /* 0x000000020b00780c */ /* 0x040fe20003f25270 */
[----:B------:R-:W-:Y:S01]  /*2810*/  @!PT LDS RZ, [RZ] ;  /* 0x00000000fffff984 */ /* 0x000fe20000000800 */
[----:B------:R-:W-:Y:S01]  /*2820*/  @!PT LDS RZ, [RZ] ;  /* 0x00000000fffff984 */ /* 0x000fe20000000800 */
[----:B------:R-:W-:Y:S01]  /*2830*/  @!PT LDS RZ, [RZ] ;  /* 0x00000000fffff984 */ /* 0x000fe20000000800 */
[----:B------:R-:W-:Y:S01]  /*2840*/  @!PT LDS RZ, [RZ] ;  /* 0x00000000fffff984 */ /* 0x000fe20000000800 */
[----:B------:R2:W-:Y:S06]  /*2850*/  MEMBAR.ALL.CTA ;  /* 0x0000000000007992 */ /* 0x0005ec0000008000 */
[----:B--2---:R-:W2:Y:S01]  /*2860*/  FENCE.VIEW.ASYNC.S ;  /* 0x00000000000073c6 */ /* 0x004ea20000000000 */
[----:B------:R-:W-:Y:S01]  /*2870*/  SEL R11, R11, RZ, P1 ;  /* 0x000000ff0b0b7207 */ /* 0x000fe20000800000 */
[----:B--2---:R2:W-:Y:S01]  /*2880*/  SYNCS.ARRIVE.TRANS64.RED.A1T0 RZ, [R0+URZ], RZ ;  /* 0x000000ff00ff79a7 */ /* 0x0045e200081004ff */
[----:B-1----:R-:W-:-:S02]  /*2890*/  LOP3.LUT P3, RZ, R6, 0x1, RZ, 0xc0, !PT ;  /* 0x0000000106ff7812 */ /* 0x002fc4000786c0ff */
[----:B------:R-:W-:-:S04]  /*28a0*/  SEL R4, RZ, 0x1, P1 ;  /* 0x00000001ff047807 */ /* 0x000fc80000800000 */
[----:B------:R-:W-:Y:S02]  /*28b0*/  LOP3.LUT R10, R10, R4, RZ, 0x3c, !PT ;  /* 0x000000040a0a7212 */ /* 0x000fe400078e3cff */
[----:B--2---:R-:W-:-:S04]  /*28c0*/  SEL R0, RZ, 0x1, P0 ;  /* 0x00000001ff007807 */ /* 0x004fc80000000000 */
[----:B------:R-:W-:Y:S01]  /*28d0*/  LOP3.LUT R9, R9, R0, RZ, 0x3c, !PT ;  /* 0x0000000009097212 */ /* 0x000fe200078e3cff */
[----:B------:R-:W-:Y:S06]  /*28e0*/  @P3 BRA `(.L_x_44) ;  /* 0xfffffffc002c3947 */ /* 0x000fec000383ffff */
[----:B------:R-:W-:Y:S01]  /*28f0*/  ULEA UR5, UR6, UR37, 0x3 ;  /* 0x0000002506057291 */ /* 0x000fe2000f8e18ff */
[----:B------:R-:W-:-:S08]  /*2900*/  SHF.L.U32 R2, R12, 0x1f, RZ ;  /* 0x0000001f0c027819 */ /* 0x000fd000000006ff */
[----:B------:R-:W1:Y:S02]  /*2910*/  SYNCS.PHASECHK.TRANS64 P0, [UR5+0xa0], R2 ;  /* 0x0000a002ff0075a7 */ /* 0x000e640008001005 */
[----:B-1----:R-:W-:Y:S05]  /*2920*/  @P0 BRA `(.L_x_45) ;  /* 0x0000000000080947 */ /* 0x002fea0003800000 */
[----:B------:R-:W1:Y:S02]  /*2930*/  SYNCS.PHASECHK.TRANS64.TRYWAIT P0, [UR5+0xa0], R2 ;  /* 0x0000a002ff0075a7 */ /* 0x000e640008001105 */
[----:B-1----:R-:W-:Y:S05]  /*2940*/  @!P0 BRA `(.L_x_46) ;  /* 0x0000006400788947 */ /* 0x002fea0003800000 */
.L_x_45:
[----:B------:R-:W-:-:S04]  /*2950*/  UIADD3 UR4, UPT, UPT, UR6, 0x1, URZ ;  /* 0x0000000106047890 */ /* 0x000fc8000fffe0ff */
[----:B------:R-:W-:-:S04]  /*2960*/  UISETP.NE.AND UP0, UPT, UR4, 0x2, UPT ;  /* 0x000000020400788c */ /* 0x000fc8000bf05270 */
[----:B------:R-:W-:Y:S02]  /*2970*/  USEL UR7, URZ, 0x1, UP0 ;  /* 0x00000001ff077887 */ /* 0x000fe40008000000 */
[----:B------:R-:W-:-:S04]  /*2980*/  USEL UR4, UR4, URZ, UP0 ;  /* 0x000000ff04047287 */ /* 0x000fc80008000000 */
[----:B------:R-:W-:Y:S01]  /*2990*/  ULEA UR4, UR4, UR37, 0x3 ;  /* 0x0000002504047291 */ /* 0x000fe2000f8e18ff */
[----:B-1----:R-:W-:-:S04]  /*29a0*/  LOP3.LUT R2, R12, UR7, RZ, 0x3c, !PT ;  /* 0x000000070c027c12 */ /* 0x002fc8000f8e3cff */
[----:B------:R-:W-:-:S04]  /*29b0*/  SHF.L.U32 R0, R2, 0x1f, RZ ;  /* 0x0000001f02007819 */ /* 0x000fc800000006ff */
[----:B------:R-:W1:Y:S02]  /*29c0*/  SYNCS.PHASECHK.TRANS64 P0, [UR4+0xa0], R0 ;  /* 0x0000a000ff0075a7 */ /* 0x000e640008001004 */
[----:B-1----:R-:W-:Y:S05]  /*29d0*/  @P0 EXIT ;  /* 0x000000000000094d */ /* 0x002fea0003800000 */
[----:B------:R-:W-:Y:S02]  /*29e0*/  SHF.L.U32 R2, R2, 0x1f, RZ ;  /* 0x0000001f02027819 */ /* 0x000fe400000006ff */
[----:B------:R-:W-:-:S07]  /*29f0*/  MOV R0, UR4 ;  /* 0x0000000400007c02 */ /* 0x000fce0008000f00 */
.L_x_47:
[----:B-1----:R1:W2:Y:S02]  /*2a00*/  SYNCS.PHASECHK.TRANS64.TRYWAIT P0, [R0+URZ+0xa0], R2 ;  /* 0x0000a002000075a7 */ /* 0x0022a400080011ff */
[----:B--2---:R-:W-:Y:S05]  /*2a10*/  @!P0 NANOSLEEP.SYNCS 0x989680 ;  /* 0x009896800000895d */ /* 0x004fea0003900000 */
[----:B------:R-:W2:Y:S02]  /*2a20*/  @!P0 SYNCS.PHASECHK.TRANS64 P0, [R0+URZ+0xa0], R2 ;  /* 0x0000a002000085a7 */ /* 0x000ea400080010ff */
[----:B--2---:R-:W-:Y:S05]  /*2a30*/  @P0 EXIT ;  /* 0x000000000000094d */ /* 0x004fea0003800000 */
[----:B------:R-:W-:Y:S05]  /*2a40*/  BRA `(.L_x_47) ;  /* 0xfffffffc00ec7947 */ /* 0x000fea000383ffff */
.L_x_40:
[----:B------:R-:W-:-:S09]  /*2a50*/  UISETP.NE.AND UP1, UPT, UR8, URZ, UPT ;  /* 0x000000ff0800728c */ /* 0x000fd2000bf25270 */
[----:B------:R-:W-:Y:S05]  /*2a60*/  BRA.U UP1, `(.L_x_48) ;  /* 0x0000000d017c7547 */ /* 0x000fea000b800000 */
[----:B------:R-:W-:Y:S01]  /*2a70*/  UMOV UR4, 0x40 ;  /* 0x0000004000047882 */ /* 0x000fe20000000000 */
[----:B------:R-:W-:Y:S01]  /*2a80*/  NOP ;  /* 0x0000000000007918 */ /* 0x000fe20000000000 */
[----:B------:R-:W-:Y:S01]  /*2a90*/  ULEA UR4, UR37, UR4, 0x18 ;  /* 0x0000000425047291 */ /* 0x000fe2000f8ec0ff */
[----:B------:R-:W-:Y:S02]  /*2aa0*/  UMOV UR5, 0x400 ;  /* 0x0000040000057882 */ /* 0x000fe40000000000 */
[----:B------:R-:W-:-:S06]  /*2ab0*/  ULEA UR37, UR37, UR5, 0x18 ;  /* 0x0000000525257291 */ /* 0x000fcc000f8ec0ff */
[----:B------:R-:W1:Y:S02]  /*2ac0*/  LDS.U8 R0, [UR4+0x1c] ;  /* 0x00001c04ff007984 */ /* 0x000e640008000000 */
[----:B-1----:R-:W-:-:S13]  /*2ad0*/  ISETP.NE.AND P0, PT, R0, RZ, PT ;  /* 0x000000ff0000720c */ /* 0x002fda0003f05270 */
[----:B------:R-:W-:Y:S05]  /*2ae0*/  @P0 BRA `(.L_x_49) ;  /* 0x0000000000580947 */ /* 0x000fea0003800000 */
[----:B------:R-:W-:-:S13]  /*2af0*/  ELECT P0, URZ, PT ;  /* 0x0000000000ff782f */ /* 0x000fda0003800000 */
[----:B------:R-:W-:Y:S05]  /*2b00*/  @!P0 BRA `(.L_x_50) ;  /* 0x0000000000608947 */ /* 0x000fea0003800000 */
[----:B------:R-:W-:Y:S01]  /*2b10*/  UMOV UR5, 0x10 ;  /* 0x0000001000057882 */ /* 0x000fe20000000000 */
[----:B------:R-:W-:Y:S01]  /*2b20*/  HFMA2 R0, -RZ, RZ, 0, 5.9604644775390625e-08 ;  /* 0x00000001ff007431 */ /* 0x000fe200000001ff */
[----:B------:R-:W-:-:S03]  /*2b30*/  MOV R2, 0xffff ;  /* 0x0000ffff00027802 */ /* 0x000fc60000000f00 */
[----:B------:R-:W-:Y:S04]  /*2b40*/  DEPBAR.LE SB1, 0x36 ;  /* 0x00009d800000791a */ /* 0x000fe80000000000 */
[----:B------:R-:W1:Y:S02]  /*2b50*/  UTCATOMSWS.FIND_AND_SET.ALIGN UP0, UR5, UR5 ;  /* 0x00000005000575e3 */ /* 0x000e640008000800 */
[----:B-1----:R-:W-:Y:S01]  /*2b60*/  MOV R3, UR5 ;  /* 0x0000000500037c02 */ /* 0x002fe20008000f00 */
[----:B------:R-:W-:Y:S06]  /*2b70*/  BRA.U UP0, `(.L_x_51) ;  /* 0x0000000100187547 */ /* 0x000fec000b800000 */
.L_x_52:
[----:B------:R-:W-:Y:S05]  /*2b80*/  NANOSLEEP 0x64 ;  /* 0x000000640000795d */ /* 0x000fea0003800000 */
[----:B------:R-:W-:-:S05]  /*2b90*/  UMOV UR5, 0x10 ;  /* 0x0000001000057882 */ /* 0x000fca0000000000 */
[----:B------:R-:W-:Y:S04]  /*2ba0*/  DEPBAR.LE SB1, 0x36 ;  /* 0x00009d800000791a */ /* 0x000fe80000000000 */
[----:B------:R-:W1:Y:S02]  /*2bb0*/  UTCATOMSWS.FIND_AND_SET.ALIGN UP0, UR5, UR5 ;  /* 0x00000005000575e3 */ /* 0x000e640008000800 */
[----:B-1----:R-:W-:Y:S01]  /*2bc0*/  MOV R3, UR5 ;  /* 0x0000000500037c02 */ /* 0x002fe20008000f00 */
[----:B------:R-:W-:Y:S05]  /*2bd0*/  BRA.U !UP0, `(.L_x_52) ;  /* 0xfffffffd08e87547 */ /* 0x000fea000b83ffff */
.L_x_51:
[-C--:B------:R-:W-:Y:S02]  /*2be0*/  SHF.L.U32 R2, R2, R3.reuse, RZ ;  /* 0x0000000302027219 */ /* 0x080fe400000006ff */
[----:B------:R-:W-:Y:S01]  /*2bf0*/  SHF.L.U32 R0, R0, R3, RZ ;  /* 0x0000000300007219 */ /* 0x000fe200000006ff */
[----:B------:R-:W-:Y:S02]  /*2c00*/  IMAD.SHL.U32 R3, R3, 0x20, RZ ;  /* 0x0000002003037824 */ /* 0x000fe400078e00ff */
[----:B------:R1:W-:Y:S04]  /*2c10*/  ATOMS.OR RZ, [UR4+0x14], R2 ;  /* 0x00001402ffff798c */ /* 0x0003e8000b000004 */
[----:B------:R1:W-:Y:S04]  /*2c20*/  ATOMS.OR RZ, [UR4+0x18], R0 ;  /* 0x00001800ffff798c */ /* 0x0003e8000b000004 */
[----:B------:R1:W-:Y:S01]  /*2c30*/  STS [UR37+0x140], R3 ;  /* 0x00014003ff007988 */ /* 0x0003e20008000825 */
[----:B------:R-:W-:Y:S05]  /*2c40*/  BRA `(.L_x_50) ;  /* 0x0000000000107947 */ /* 0x000fea0003800000 */
.L_x_49:
[----:B------:R-:W-:Y:S02]  /*2c50*/  MOV R0, 0xffffffff ;  /* 0xffffffff00007802 */ /* 0x000fe40000000f00 */
[----:B------:R-:W-:-:S03]  /*2c60*/  MOV R2, 0x2c90 ;  /* 0x00002c9000027802 */ /* 0x000fc60000000f00 */
[----:B------:R1:W-:Y:S04]  /*2c70*/  STS [UR37+0x140], R0 ;  /* 0x00014000ff007988 */ /* 0x0003e80008000825 */
[----:B-1-3-5:R-:W-:Y:S05]  /*2c80*/  CALL.REL.NOINC `($__internal_1_$__cuda_sm10x_tcgen05_guardrail_trap_phase_invalid_during_alloc) ;  /* 0x0000006800c07944 */ /* 0x02afea0003c00000 */
.L_x_50:
[----:B------:R-:W-:Y:S05]  /*2c90*/  WARPSYNC.ALL ;  /* 0x0000000000007948 */ /* 0x000fea0003800000 */
[----:B------:R-:W2:Y:S01]  /*2ca0*/  S2UR UR6, SR_CgaCtaId ;  /* 0x00000000000679c3 */ /* 0x000ea20000008800 */
[----:B------:R-:W-:Y:S01]  /*2cb0*/  UMOV UR4, 0x400 ;  /* 0x0000040000047882 */ /* 0x000fe20000000000 */
[----:B------:R-:W-:-:S06]  /*2cc0*/  NOP ;  /* 0x0000000000007918 */ /* 0x000fcc0000000000 */
[----:B------:R-:W-:Y:S06]  /*2cd0*/  BAR.ARV 0x6, 0xa0 ;  /* 0x0182800000007b1d */ /* 0x000fec0000002000 */
[----:B------:R-:W4:Y:S01]  /*2ce0*/  LDCU UR7, c[0x0][0x38c] ;  /* 0x00007180ff0777ac */ /* 0x000f220008000800 */
[----:B------:R-:W-:Y:S01]  /*2cf0*/  IMAD.MOV.U32 R11, RZ, RZ, 0x1 ;  /* 0x00000001ff0b7424 */ /* 0x000fe200078e00ff */
[----:B------:R-:W-:Y:S01]  /*2d00*/  CS2R R8, SRZ ;  /* 0x0000000000087805 */ /* 0x000fe2000001ff00 */
[----:B------:R-:W-:Y:S01]  /*2d10*/  IMAD.MOV.U32 R10, RZ, RZ, RZ ;  /* 0x000000ffff0a7224 */ /* 0x000fe200078e00ff */
[----:B------:R-:W-:Y:S01]  /*2d20*/  UMOV UR18, URZ ;  /* 0x000000ff00127c82 */ /* 0x000fe20008000000 */
[----:B------:R-:W-:Y:S01]  /*2d30*/  UMOV UR17, URZ ;  /* 0x000000ff00117c82 */ /* 0x000fe20008000000 */
[----:B------:R-:W-:Y:S01]  /*2d40*/  UMOV UR22, 0x0 ;  /* 0x0000000000167882 */ /* 0x000fe20000000000 */
[----:B------:R-:W-:Y:S01]  /*2d50*/  UMOV UR23, 0x8200010 ;  /* 0x0820001000177882 */ /* 0x000fe20000000000 */
[----:B------:R-:W-:Y:S01]  /*2d60*/  UMOV UR20, 0x0 ;  /* 0x0000000000147882 */ /* 0x000fe20000000000 */
[----:B------:R-:W-:Y:S01]  /*2d70*/  UMOV UR21, 0x8200010 ;  /* 0x0820001000157882 */ /* 0x000fe20000000000 */
[----:B--2---:R-:W-:Y:S01]  /*2d80*/  ULEA UR6, UR6, UR4, 0x18 ;  /* 0x0000000406067291 */ /* 0x004fe2000f8ec0ff */
[----:B------:R-:W2:Y:S03]  /*2d90*/  LDCU UR4, c[0x0][0x38c] ;  /* 0x00007180ff0477ac */ /* 0x000ea60008000800 */
[----:B------:R-:W-:-:S02]  /*2da0*/  UIADD3 UR11, UPT, UPT, UR6, 0x8400, URZ ;  /* 0x00008400060b7890 */ /* 0x000fc4000fffe0ff */
[----:B----4-:R-:W-:-:S03]  /*2db0*/  UIADD3 UR7, UPT, UPT, UR7, 0x1f, URZ ;  /* 0x0000001f07077890 */ /* 0x010fc6000fffe0ff */
[----:B-1----:R-:W1:Y:S01]  /*2dc0*/  LDS R0, [UR6+0x140] ;  /* 0x00014006ff007984 */ /* 0x002e620008000800 */
[----:B------:R-:W-:Y:S02]  /*2dd0*/  UIADD3 UR12, UPT, UPT, UR6, 0x10400, URZ ;  /* 0x00010400060c7890 */ /* 0x000fe4000fffe0ff */
[----:B------:R-:W-:Y:S02]  /*2de0*/  USHF.R.S32.HI UR5, URZ, 0x1f, UR7 ;  /* 0x0000001fff057899 */ /* 0x000fe40008011407 */
[----:B------:R-:W-:Y:S02]  /*2df0*/  USHF.R.U32.HI UR11, URZ, 0x4, UR11 ;  /* 0x00000004ff0b7899 */ /* 0x000fe4000801160b */
[----:B------:R-:W-:Y:S02]  /*2e00*/  ULEA.HI UR5, UR5, UR7, URZ, 0x5 ;  /* 0x0000000705057291 */ /* 0x000fe4000f8f28ff */
[----:B------:R-:W-:Y:S02]  /*2e10*/  USHF.R.U32.HI UR12, URZ, 0x4, UR12 ;  /* 0x00000004ff0c7899 */ /* 0x000fe4000801160c */
[----:B------:R-:W-:-:S02]  /*2e20*/  USHF.R.S32.HI UR5, URZ, 0x5, UR5 ;  /* 0x00000005ff057899 */ /* 0x000fc40008011405 */
[----:B------:R-:W-:Y:S02]  /*2e30*/  ULOP3.LUT UR11, UR11, 0x3fff, URZ, 0xc0, !UPT ;  /* 0x00003fff0b0b7892 */ /* 0x000fe4000f8ec0ff */
[----:B------:R-:W-:Y:S02]  /*2e40*/  UISETP.LT.AND UP0, UPT, UR5, 0x1, UPT ;  /* 0x000000010500788c */ /* 0x000fe4000bf01270 */
[----:B------:R-:W-:Y:S02]  /*2e50*/  ULOP3.LUT UR12, UR12, 0x3fff, URZ, 0xc0, !UPT ;  /* 0x00003fff0c0c7892 */ /* 0x000fe4000f8ec0ff */
[----:B------:R-:W-:Y:S02]  /*2e60*/  USEL UR10, UR5, 0x1, !UP0 ;  /* 0x00000001050a7887 */ /* 0x000fe4000c000000 */
[----:B------:R-:W-:Y:S02]  /*2e70*/  ULOP3.LUT UR11, UR11, 0x10000, URZ, 0xfc, !UPT ;  /* 0x000100000b0b7892 */ /* 0x000fe4000f8efcff */
[----:B------:R-:W-:-:S02]  /*2e80*/  ULOP3.LUT UR12, UR12, 0x10000, URZ, 0xfc, !UPT ;  /* 0x000100000c0c7892 */ /* 0x000fc4000f8efcff */
[----:B------:R-:W-:Y:S02]  /*2e90*/  UIADD3 UR10, UPT, UPT, -UR10, URZ, URZ ;  /* 0x000000ff0a0a7290 */ /* 0x000fe4000fffe1ff */
[----:B--2---:R-:W-:Y:S01]  /*2ea0*/  UISETP.GE.AND UP3, UPT, UR4, 0x1, UPT ;  /* 0x000000010400788c */ /* 0x004fe2000bf66270 */
[----:B-1----:R-:W-:-:S15]  /*2eb0*/  R2UR UR19, R0 ;  /* 0x00000000001372ca */ /* 0x002fde00000e0000 */
.L_x_59:
[----:B------:R-:W-:Y:S02]  /*2ec0*/  LEA R0, R10, UR6, 0x3 ;  /* 0x000000060a007c11 */ /* 0x000fe4000f8e18ff */
[----:B------:R-:W-:Y:S02]  /*2ed0*/  SHF.L.U32 R2, R9, 0x1f, RZ ;  /* 0x0000001f09027819 */ /* 0x000fe400000006ff */
[----:B------:R-:W-:Y:S01]  /*2ee0*/  PLOP3.LUT P0, PT, PT, PT, UP3, 0x80, 0x8 ;  /* 0x000000000008781c */ /* 0x000fe20003f0f038 */
[----:B------:R-:W-:Y:S01]  /*2ef0*/  VIADD R3, R0, 0xa0 ;  /* 0x000000a000037836 */ /* 0x000fe20000000000 */
[----:B-1----:R-:W1:Y:S02]  /*2f00*/  SYNCS.PHASECHK.TRANS64.TRYWAIT P1, [R0+URZ+0x90], R2 ;  /* 0x00009002000075a7 */ /* 0x002e6400080211ff */
[----:B-1--4-:R-:W-:Y:S09]  /*2f10*/  @!P1 BRA `(.L_x_53) ;  /* 0x00000060001c9947 */ /* 0x012ff20003800000 */
.L_x_146:
[----:B------:R-:W-:Y:S01]  /*2f20*/  LEA R4, R10, UR6, 0x4 ;  /* 0x000000060a047c11 */ /* 0x000fe2000f8e20ff */
[----:B------:R-:W-:Y:S01]  /*2f30*/  @UP3 ULEA UR4, UR17, UR6, 0x3 ;  /* 0x0000000611043291 */ /* 0x000fe2000f8e18ff */
[----:B------:R-:W-:Y:S01]  /*2f40*/  PLOP3.LUT P2, PT, PT, PT, PT, 0x80, 0x8 ;  /* 0x000000000008781c */ /* 0x000fe20003f4f070 */
[----:B------:R-:W-:Y:S01]  /*2f50*/  ULEA UR8, UR18, UR6, 0x3 ;  /* 0x0000000612087291 */ /* 0x000fe2000f8e18ff */
[----:B------:R-:W-:Y:S01]  /*2f60*/  PRMT R3, RZ, 0x654, R3 ;  /* 0x00000654ff037816 */ /* 0x000fe20000000003 */
[----:B------:R-:W-:Y:S01]  /*2f70*/  ULEA UR9, UR18, UR19, 0x7 ;  /* 0x0000001312097291 */ /* 0x000fe2000f8e38ff */
[----:B------:R-:W2:Y:S01]  /*2f80*/  LDS.128 R4, [R4+0x120] ;  /* 0x0001200004047984 */ /* 0x000ea20000000c00 */
[----:B-1----:R-:W-:Y:S02]  /*2f90*/  @P0 SHF.L.U32 R2, R8, 0x1f, RZ ;  /* 0x0000001f08020819 */ /* 0x002fe400000006ff */
[----:B------:R-:W-:Y:S01]  /*2fa0*/  SHF.L.U32 R0, R11, 0x1f, RZ ;  /* 0x0000001f0b007819 */ /* 0x000fe200000006ff */
[----:B------:R-:W-:Y:S01]  /*2fb0*/  @!PT LDS RZ, [RZ] ;  /* 0x00000000fffff984 */ /* 0x000fe20000000800 */
[----:B------:R-:W-:Y:S01]  /*2fc0*/  @!PT LDS RZ, [RZ] ;  /* 0x00000000fffff984 */ /* 0x000fe20000000800 */
[----:B------:R-:W-:Y:S01]  /*2fd0*/  @!PT LDS RZ, [RZ] ;  /* 0x00000000fffff984 */ /* 0x000fe20000000800 */
[----:B------:R-:W-:Y:S01]  /*2fe0*/  @!PT LDS RZ, [RZ] ;  /* 0x00000000fffff984 */ /* 0x000fe20000000800 */
[----:B------:R1:W-:Y:S06]  /*2ff0*/  MEMBAR.ALL.CTA ;  /* 0x0000000000007992 */ /* 0x0003ec0000008000 */
[----:B-1----:R-:W1:Y:S02]  /*3000*/  FENCE.VIEW.ASYNC.S ;  /* 0x00000000000073c6 */ /* 0x002e640000000000 */
[----:B-1----:R1:W-:Y:S01]  /*3010*/  SYNCS.ARRIVE.TRANS64.RED.A1T0 RZ, [R3+URZ], RZ ;  /* 0x000000ff03ff79a7 */ /* 0x0023e200081004ff */
[----:B------:R1:W4:Y:S01]  /*3020*/  @P0 SYNCS.PHASECHK.TRANS64.TRYWAIT P2, [UR4], R2 ;  /* 0x00000002ff0005a7 */ /* 0x0003220008041104 */
[----:B--2---:R-:W-:Y:S01]  /*3030*/  LOP3.LUT P1, RZ, R6, 0x1, RZ, 0xc0, !PT ;  /* 0x0000000106ff7812 */ /* 0x004fe2000782c0ff */
[----:B------:R-:W2:Y:S02]  /*3040*/  SYNCS.PHASECHK.TRANS64.TRYWAIT P0, [UR8+0xd0], R0 ;  /* 0x0000d000ff0075a7 */ /* 0x000ea40008001108 */
[----:B-12-4-:R-:W-:Y:S10]  /*3050*/  @!P0 BRA `(.L_x_54) ;  /* 0x0000005c00e08947 */ /* 0x016ff40003800000 */
.L_x_148:
[----:B------:R-:W-:Y:S01]  /*3060*/  IADD3 R10, PT, PT, R10, 0x1, RZ ;  /* 0x000000010a0a7810 */ /* 0x000fe20007ffe0ff */
[----:B------:R-:W-:Y:S06]  /*3070*/  BRA.U !UP3, `(.L_x_55) ;  /* 0x000000010b987547 */ /* 0x000fec000b800000 */
[----:B------:R-:W-:Y:S01]  /*3080*/  UPLOP3.LUT UP4, UPT, UPT, UPT, UPT, 0x40, 0x4 ;  /* 0x000000000004789c */ /* 0x000fe20003f8e870 */
[----:B------:R-:W-:Y:S01]  /*3090*/  UMOV UR16, UR10 ;  /* 0x0000000a00107c82 */ /* 0x000fe20008000000 */
[----:B------:R-:W-:Y:S01]  /*30a0*/  UMOV UR15, UR5 ;  /* 0x00000005000f7c82 */ /* 0x000fe20008000000 */
[----:B------:R-:W-:-:S08]  /*30b0*/  UMOV UR14, UR17 ;  /* 0x00000011000e7c82 */ /* 0x000fd00008000000 */
.L_x_58:
[----:B------:R-:W-:Y:S02]  /*30c0*/  UIADD3 UR16, UPT, UPT, UR16, 0x1, URZ ;  /* 0x0000000110107890 */ /* 0x000fe4000fffe0ff */
[----:B--2---:R-:W-:Y:S02]  /*30d0*/  ULEA UR7, UR14, UR6, 0x3 ;  /* 0x000000060e077291 */ /* 0x004fe4000f8e18ff */
[----:B------:R-:W-:Y:S01]  /*30e0*/  UISETP.NE.AND UP0, UPT, UR16, URZ, UPT ;  /* 0x000000ff1000728c */ /* 0x000fe2000bf05270 */
[----:B----4-:R-:W-:Y:S10]  /*30f0*/  @P2 BRA `(.L_x_56) ;  /* 0x00000000000c2947 */ /* 0x010ff40003800000 */
[----:B-1----:R-:W-:Y:S04]  /*3100*/  SHF.L.U32 R2, R8, 0x1f, RZ ;  /* 0x0000001f08027819 */ /* 0x002fe800000006ff */
[----:B------:R-:W1:Y:S02]  /*3110*/  SYNCS.PHASECHK.TRANS64.TRYWAIT P0, [UR7], R2 ;  /* 0x00000002ff0075a7 */ /* 0x000e640008001107 */
[----:B-1----:R-:W-:Y:S05]  /*3120*/  @!P0 BRA `(.L_x_57) ;  /* 0x0000005c00c48947 */ /* 0x002fea0003800000 */
.L_x_56:
[----:B------:R-:W-:Y:S01]  /*3130*/  UISETP.NE.AND UP1, UPT, UR15, 0x1, UPT ;  /* 0x000000010f00788c */ /* 0x000fe2000bf25270 */
[----:B------:R-:W-:Y:S01]  /*3140*/  PLOP3.LUT P2, PT, PT, PT, PT, 0x80, 0x8 ;  /* 0x000000000008781c */ /* 0x000fe20003f4f070 */
[----:B------:R-:W-:Y:S02]  /*3150*/  UIADD3 UR17, UPT, UPT, UR14, 0x1, URZ ;  /* 0x000000010e117890 */ /* 0x000fe4000fffe0ff */
[----:B------:R-:W-:Y:S02]  /*3160*/  ULEA UR24, UR14, UR12, 0x9 ;  /* 0x0000000c0e187291 */ /* 0x000fe4000f8e48ff */
[----:B------:R-:W-:Y:S01]  /*3170*/  UISETP.NE.AND UP2, UPT, UR17, 0x4, UPT ;  /* 0x000000041100788c */ /* 0x000fe2000bf45270 */
[----:B------:R-:W-:Y:S01]  /*3180*/  PLOP3.LUT P0, PT, PT, PT, UP1, 0x80, 0x8 ;  /* 0x000000000008781c */ /* 0x000fe20003f0f018 */
[----:B------:R-:W-:Y:S02]  /*3190*/  ULEA UR26, UR14, UR11, 0x9 ;  /* 0x0000000b0e1a7291 */ /* 0x000fe4000f8e48ff */
[----:B------:R-:W-:Y:S02]  /*31a0*/  USEL UR13, URZ, 0x1, UP2 ;  /* 0x00000001ff0d7887 */ /* 0x000fe40009000000 */
[----:B------:R-:W-:Y:S02]  /*31b0*/  USEL UR17, UR17, URZ, UP2 ;  /* 0x000000ff11117287 */ /* 0x000fe40009000000 */
[----:B------:R-:W-:Y:S02]  /*31c0*/  UIADD3 UR30, UPT, UPT, UR24, 0x2, URZ ;  /* 0x00000002181e7890 */ /* 0x000fe4000fffe0ff */
[----:B------:R-:W-:Y:S01]  /*31d0*/  @UP1 ULEA UR4, UR17, UR6, 0x3 ;  /* 0x0000000611041291 */ /* 0x000fe2000f8e18ff */
[----:B------:R-:W-:Y:S01]  /*31e0*/  LOP3.LUT R8, R8, UR13, RZ, 0x3c, !PT ;  /* 0x0000000d08087c12 */ /* 0x000fe2000f8e3cff */
[----:B------:R-:W-:Y:S02]  /*31f0*/  UIADD3 UR28, UPT, UPT, UR26, 0x2, URZ ;  /* 0x000000021a1c7890 */ /* 0x000fe4000fffe0ff */
[----:B------:R-:W-:Y:S01]  /*3200*/  UIADD3 UR7, UPT, UPT, UR7, 0x20, URZ ;  /* 0x0000002007077890 */ /* 0x000fe2000fffe0ff */
[----:B-1----:R-:W-:Y:S01]  /*3210*/  @P0 SHF.L.U32 R0, R8, 0x1f, RZ ;  /* 0x0000001f08000819 */ /* 0x002fe200000006ff */
[----:B------:R-:W-:Y:S01]  /*3220*/  UMOV UR25, 0x80004020 ;  /* 0x8000402000197882 */ /* 0x000fe20000000000 */
[----:B------:R-:W-:Y:S01]  /*3230*/  UMOV UR27, 0x80004020 ;  /* 0x80004020001b7882 */ /* 0x000fe20000000000 */
[----:B------:R-:W-:Y:S01]  /*3240*/  UMOV UR31, 0x80004020 ;  /* 0x80004020001f7882 */ /* 0x000fe20000000000 */
[----:B------:R2:W4:Y:S01]  /*3250*/  @P0 SYNCS.PHASECHK.TRANS64.TRYWAIT P2, [UR4], R0 ;  /* 0x00000000ff0005a7 */ /* 0x0005220008041104 */
[----:B------:R-:W-:Y:S01]  /*3260*/  UIADD3 UR15, UPT, UPT, UR15, -0x1, URZ ;  /* 0xffffffff0f0f7890 */ /* 0x000fe2000fffe0ff */
[----:B------:R2:W-:Y:S01]  /*3270*/  UTCHMMA gdesc[UR26], gdesc[UR24], tmem[UR9], tmem[UR22], idesc[UR23], UP4 ;  /* 0x00ff16181a0075ea */ /* 0x0005e2000a000009 */
[----:B------:R-:W-:Y:S01]  /*3280*/  UPLOP3.LUT UP4, UPT, UPT, UPT, UPT, 0x80, 0x8 ;  /* 0x000000000008789c */ /* 0x000fe20003f8f070 */
[----:B------:R-:W-:Y:S01]  /*3290*/  UMOV UR29, 0x80004020 ;  /* 0x80004020001d7882 */ /* 0x000fe20000000000 */
[----:B------:R-:W-:Y:S01]  /*32a0*/  UMOV UR14, UR17 ;  /* 0x00000011000e7c82 */ /* 0x000fe20008000000 */
[----:B------:R2:W-:Y:S01]  /*32b0*/  UTCHMMA gdesc[UR28], gdesc[UR30], tmem[UR9], tmem[UR20], idesc[UR21], UPT ;  /* 0x00ff141e1c0075ea */ /* 0x0005e2000b800009 */
[----:B------:R2:W-:Y:S01]  /*32c0*/  UTCBAR [UR7], URZ ;  /* 0x000000ff070073e9 */ /* 0x0005e200080000ff */
[----:B------:R-:W-:Y:S06]  /*32d0*/  BRA.U UP0, `(.L_x_58) ;  /* 0xfffffffd00787547 */ /* 0x000fec000b83ffff */
.L_x_55:
[----:B------:R-:W-:Y:S01]  /*32e0*/  UIADD3 UR18, UPT, UPT, UR18, 0x1, URZ ;  /* 0x0000000112127890 */ /* 0x000fe2000fffe0ff */
[C---:B------:R-:W-:Y:S01]  /*32f0*/  ISETP.NE.AND P0, PT, R10.reuse, 0x2, PT ;  /* 0x000000020a00780c */ /* 0x040fe20003f05270 */
[----:B------:R-:W-:Y:S02]  /*3300*/  UIADD3 UR8, UPT, UPT, UR8, 0xb0, URZ ;  /* 0x000000b008087890 */ /* 0x000fe4000fffe0ff */
[----:B------:R-:W-:Y:S01]  /*3310*/  UISETP.NE.AND UP0, UPT, UR18, 0x4, UPT ;  /* 0x000000041200788c */ /* 0x000fe2000bf05270 */
[----:B-12---:R-:W-:Y:S02]  /*3320*/  SEL R0, RZ, 0x1, P0 ;  /* 0x00000001ff007807 */ /* 0x006fe40000000000 */
[----:B------:R-:W-:Y:S01]  /*3330*/  SEL R10, R10, RZ, P0 ;  /* 0x000000ff0a0a7207 */ /* 0x000fe20000000000 */
[----:B------:R-:W-:Y:S01]  /*3340*/  USEL UR4, URZ, 0x1, UP0 ;  /* 0x00000001ff047887 */ /* 0x000fe20008000000 */
[----:B------:R-:W-:Y:S01]  /*3350*/  LOP3.LUT R9, R9, R0, RZ, 0x3c, !PT ;  /* 0x0000000009097212 */ /* 0x000fe200078e3cff */
[----:B------:R-:W-:Y:S01]  /*3360*/  USEL UR18, UR18, URZ, UP0 ;  /* 0x000000ff12127287 */ /* 0x000fe20008000000 */
[----:B------:R1:W-:Y:S03]  /*3370*/  UTCBAR [UR8], URZ ;  /* 0x000000ff080073e9 */ /* 0x0003e600080000ff */
[----:B------:R-:W-:Y:S01]  /*3380*/  LOP3.LUT R11, R11, UR4, RZ, 0x3c, !PT ;  /* 0x000000040b0b7c12 */ /* 0x000fe2000f8e3cff */
[----:B------:R-:W-:Y:S07]  /*3390*/  @P1 BRA `(.L_x_59) ;  /* 0xfffffff800c81947 */ /* 0x000fee000383ffff */
[----:B------:R-:W2:Y:S01]  /*33a0*/  S2UR UR4, SR_CgaCtaId ;  /* 0x00000000000479c3 */ /* 0x000ea20000008800 */
[----:B------:R-:W-:Y:S01]  /*33b0*/  ELECT P0, URZ, PT ;  /* 0x0000000000ff782f */ /* 0x000fe20003800000 */
[----:B------:R-:W-:Y:S01]  /*33c0*/  IMAD.MOV.U32 R0, RZ, RZ, 0x1 ;  /* 0x00000001ff007424 */ /* 0x000fe200078e00ff */
[----:B------:R-:W-:Y:S01]  /*33d0*/  UIADD3 UR6, UPT, UPT, UR6, 0xd0, URZ ;  /* 0x000000d006067890 */ /* 0x000fe2000fffe0ff */
[----:B------:R-:W-:Y:S01]  /*33e0*/  SHF.L.U32 R2, R11, 0x1f, RZ ;  /* 0x0000001f0b027819 */ /* 0x000fe200000006ff */
[----:B------:R-:W-:-:S03]  /*33f0*/  UMOV UR5, 0x40 ;  /* 0x0000004000057882 */ /* 0x000fc60000000000 */
[----:B------:R-:W-:Y:S01]  /*3400*/  UVIRTCOUNT.DEALLOC.SMPOOL 0x80 ;  /* 0x000000800000784c */ /* 0x000fe20000000000 */
[----:B--2---:R-:W-:Y:S02]  /*3410*/  ULEA UR4, UR4, UR5, 0x18 ;  /* 0x0000000504047291 */ /* 0x004fe4000f8ec0ff */
[----:B------:R-:W-:-:S07]  /*3420*/  ULEA UR5, UR18, UR6, 0x3 ;  /* 0x0000000612057291 */ /* 0x000fce000f8e18ff */
[----:B------:R2:W-:Y:S02]  /*3430*/  @P0 STS.U8 [UR4+0x1c], R0 ;  /* 0x00001c00ff000988 */ /* 0x0005e40008000004 */
[----:B------:R-:W3:Y:S02]  /*3440*/  SYNCS.PHASECHK.TRANS64.TRYWAIT P0, [UR5], R2 ;  /* 0x00000002ff0075a7 */ /* 0x000ee40008001105 */
[----:B--23--:R-:W-:Y:S05]  /*3450*/  @!P0 BRA `(.L_x_60) ;  /* 0x0000005c00108947 */ /* 0x00cfea0003800000 */
.L_x_151:
[----:B------:R-:W-:-:S04]  /*3460*/  UIADD3 UR7, UPT, UPT, UR18, 0x1, URZ ;  /* 0x0000000112077890 */ /* 0x000fc8000fffe0ff */
[----:B------:R-:W-:-:S04]  /*3470*/  UISETP.NE.AND UP0, UPT, UR7, 0x4, UPT ;  /* 0x000000040700788c */ /* 0x000fc8000bf05270 */
[----:B-1----:R-:W-:Y:S02]  /*3480*/  USEL UR8, URZ, 0x1, UP0 ;  /* 0x00000001ff087887 */ /* 0x002fe40008000000 */
[----:B------:R-:W-:-:S04]  /*3490*/  USEL UR7, UR7, URZ, UP0 ;  /* 0x000000ff07077287 */ /* 0x000fc80008000000 */
[----:B------:R-:W-:Y:S01]  /*34a0*/  ULEA UR5, UR7, UR6, 0x3 ;  /* 0x0000000607057291 */ /* 0x000fe2000f8e18ff */
[----:B--2---:R-:W-:-:S04]  /*34b0*/  LOP3.LUT R2, R11, UR8, RZ, 0x3c, !PT ;  /* 0x000000080b027c12 */ /* 0x004fc8000f8e3cff */
[----:B------:R-:W-:-:S04]  /*34c0*/  SHF.L.U32 R3, R2, 0x1f, RZ ;  /* 0x0000001f02037819 */ /* 0x000fc800000006ff */
[----:B------:R-:W1:Y:S02]  /*34d0*/  SYNCS.PHASECHK.TRANS64.TRYWAIT P0, [UR5], R3 ;  /* 0x00000003ff0075a7 */ /* 0x000e640008001105 */
[----:B-1----:R-:W-:Y:S05]  /*34e0*/  @!P0 BRA `(.L_x_61) ;  /* 0x0000005c00048947 */ /* 0x002fea0003800000 */
.L_x_153:
        /* <DEDUP_REMOVED lines=9> */
.L_x_155:
[----:B------:R-:W-:-:S04]  /*3580*/  UIADD3 UR7, UPT, UPT, UR7, 0x1, URZ ;  /* 0x0000000107077890 */ /* 0x000fc8000fffe0ff */
[----:B------:R-:W-:-:S04]  /*3590*/  UISETP.NE.AND UP0, UPT, UR7, 0x4, UPT ;  /* 0x000000040700788c */ /* 0x000fc8000bf05270 */
[----:B------:R-:W-:Y:S02]  /*35a0*/  USEL UR5, URZ, 0x1, UP0 ;  /* 0x00000001ff057887 */ /* 0x000fe40008000000 */
[----:B------:R-:W-:-:S04]  /*35b0*/  USEL UR7, UR7, URZ, UP0 ;  /* 0x000000ff07077287 */ /* 0x000fc80008000000 */
[----:B------:R-:W-:Y:S01]  /*35c0*/  ULEA UR7, UR7, UR6, 0x3 ;  /* 0x0000000607077291 */ /* 0x000fe2000f8e18ff */
[----:B------:R-:W-:-:S04]  /*35d0*/  LOP3.LUT R2, R2, UR5, RZ, 0x3c, !PT ;  /* 0x0000000502027c12 */ /* 0x000fc8000f8e3cff */
[----:B------:R-:W-:-:S04]  /*35e0*/  SHF.L.U32 R2, R2, 0x1f, RZ ;  /* 0x0000001f02027819 */ /* 0x000fc800000006ff */
[----:B------:R-:W2:Y:S02]  /*35f0*/  SYNCS.PHASECHK.TRANS64.TRYWAIT P0, [UR7], R2 ;  /* 0x00000002ff0075a7 */ /* 0x000ea40008001107 */
[----:B--2---:R-:W-:Y:S05]  /*3600*/  @!P0 BRA `(.L_x_63) ;  /* 0x0000005800ec8947 */ /* 0x004fea0003800000 */
.L_x_157:
[----:B------:R-:W-:Y:S01]  /*3610*/  NOP ;  /* 0x0000000000007918 */ /* 0x000fe20000000000 */
[----:B-1----:R-:W1:Y:S01]  /*3620*/  LDS R0, [UR4+0x14] ;  /* 0x00001404ff007984 */ /* 0x002e620008000800 */
[----:B------:R-:W-:Y:S01]  /*3630*/  ULOP3.LUT UR6, UR19, 0xffff, URZ, 0xc0, !UPT ;  /* 0x0000ffff13067892 */ /* 0x000fe2000f8ec0ff */
[----:B------:R-:W-:Y:S01]  /*3640*/  UMOV UR8, 0xffff ;  /* 0x0000ffff00087882 */ /* 0x000fe20000000000 */
[----:B------:R-:W-:Y:S02]  /*3650*/  UMOV UR5, 0x1 ;  /* 0x0000000100057882 */ /* 0x000fe40000000000 */
[----:B------:R-:W-:-:S04]  /*3660*/  USHF.R.U32.HI UR6, URZ, 0x5, UR6 ;  /* 0x00000005ff067899 */ /* 0x000fc80008011606 */
[----:B------:R-:W-:Y:S02]  /*3670*/  USHF.L.U32 UR8, UR8, UR6, URZ ;  /* 0x0000000608087299 */ /* 0x000fe400080006ff */
[----:B------:R-:W-:-:S04]  /*3680*/  USHF.L.U32 UR5, UR5, UR6, URZ ;  /* 0x0000000605057299 */ /* 0x000fc800080006ff */
[----:B-1----:R-:W-:-:S04]  /*3690*/  LOP3.LUT R0, R0, UR8, RZ, 0xc0, !PT ;  /* 0x0000000800007c12 */ /* 0x002fc8000f8ec0ff */
[----:B------:R-:W-:-:S13]  /*36a0*/  ISETP.NE.AND P0, PT, R0, UR8, PT ;  /* 0x0000000800007c0c */ /* 0x000fda000bf05270 */
[----:B------:R-:W-:Y:S05]  /*36b0*/  @P0 BRA `(.L_x_64) ;  /* 0x0000000000580947 */ /* 0x000fea0003800000 */
[----:B------:R-:W1:Y:S02]  /*36c0*/  LDS R0, [UR4+0x18] ;  /* 0x00001804ff007984 */ /* 0x000e640008000800 */
[----:B-1----:R-:W-:-:S04]  /*36d0*/  LOP3.LUT R0, R0, UR5, RZ, 0xc0, !PT ;  /* 0x0000000500007c12 */ /* 0x002fc8000f8ec0ff */
[----:B------:R-:W-:-:S13]  /*36e0*/  ISETP.NE.AND P0, PT, R0, UR5, PT ;  /* 0x0000000500007c0c */ /* 0x000fda000bf05270 */
[----:B------:R-:W-:Y:S05]  /*36f0*/  @P0 BRA `(.L_x_65) ;  /* 0x00000000003c0947 */ /* 0x000fea0003800000 */
[----:B------:R-:W1:Y:S01]  /*3700*/  S2R R2, SR_LANEID ;  /* 0x0000000000027919 */ /* 0x000e620000000000 */
[----:B------:R-:W-:Y:S01]  /*3710*/  ULOP3.LUT UR8, URZ, UR8, URZ, 0x33, !UPT ;  /* 0x00000008ff087292 */ /* 0x000fe2000f8e33ff */
[----:B------:R-:W-:Y:S02]  /*3720*/  VOTEU.ANY UR7, UPT, PT ;  /* 0x0000000000077886 */ /* 0x000fe400038e0100 */
[----:B------:R-:W-:-:S03]  /*3730*/  UFLO.U32 UR7, UR7 ;  /* 0x00000007000772bd */ /* 0x000fc600080e0000 */
[----:B------:R-:W-:-:S04]  /*3740*/  IMAD.U32 R0, RZ, RZ, UR8 ;  /* 0x00000008ff007e24 */ /* 0x000fc8000f8e00ff */
[----:B------:R2:W3:Y:S02]  /*3750*/  REDUX UR6, R0 ;  /* 0x00000000000673c4 */ /* 0x0004e40000000000 */
[----:B------:R1:W-:Y:S02]  /*3760*/  UTCATOMSWS.AND URZ, UR8 ;  /* 0x0000000800ff79e3 */ /* 0x0003e40008000000 */
[----:B-1----:R-:W-:Y:S02]  /*3770*/  ISETP.EQ.U32.AND P0, PT, R2, UR7, PT ;  /* 0x0000000702007c0c */ /* 0x002fe4000bf02070 */
[----:B--2---:R-:W-:Y:S02]  /*3780*/  LOP3.LUT R0, RZ, UR5, RZ, 0x33, !PT ;  /* 0x00000005ff007c12 */ /* 0x004fe4000f8e33ff */
[----:B---3--:R-:W-:Y:S02]  /*3790*/  MOV R2, UR6 ;  /* 0x0000000600027c02 */ /* 0x008fe40008000f00 */
[----:B------:R-:W1:Y:S07]  /*37a0*/  REDUX UR5, R0 ;  /* 0x00000000000573c4 */ /* 0x000e6e0000000000 */
[----:B------:R2:W-:Y:S01]  /*37b0*/  @P0 ATOMS.AND RZ, [UR4+0x14], R2 ;  /* 0x00001402ffff098c */ /* 0x0005e2000a800004 */
[----:B-1----:R-:W-:-:S05]  /*37c0*/  IMAD.U32 R0, RZ, RZ, UR5 ;  /* 0x00000005ff007e24 */ /* 0x002fca000f8e00ff */
[----:B------:R2:W-:Y:S01]  /*37d0*/  @P0 ATOMS.AND RZ, [UR4+0x18], R0 ;  /* 0x00001800ffff098c */ /* 0x0005e2000a800004 */
[----:B------:R-:W-:Y:S05]  /*37e0*/  BRA `(.L_x_66) ;  /* 0x0000000000147947 */ /* 0x000fea0003800000 */
.L_x_65:
[----:B------:R-:W-:Y:S02]  /*37f0*/  MOV R2, 0x3810 ;  /* 0x0000381000027802 */ /* 0x000fe40000000f00 */
[----:B----45:R-:W-:Y:S05]  /*3800*/  CALL.REL.NOINC `($__internal_0_$__cuda_sm10x_tcgen05_guardrail_trap_col_being_dealloced_not_returned_by_alloc) ;  /* 0x0000005c00d47944 */ /* 0x030fea0003c00000 */
[----:B------:R-:W-:Y:S05]  /*3810*/  BRA `(.L_x_66) ;  /* 0x0000000000087947 */ /* 0x000fea0003800000 */
.L_x_64:
[----:B------:R-:W-:Y:S02]  /*3820*/  MOV R2, 0x3840 ;  /* 0x0000384000027802 */ /* 0x000fe40000000f00 */
[----:B----45:R-:W-:Y:S05]  /*3830*/  CALL.REL.NOINC `($__internal_2_$__cuda_sm10x_tcgen05_guardrail_trap_unallocated_columns_being_dealloced) ;  /* 0x0000005c00e07944 */ /* 0x030fea0003c00000 */
.L_x_66:
[----:B------:R-:W-:Y:S01]  /*3840*/  NOP ;  /* 0x0000000000007918 */ /* 0x000fe20000000000 */
[----:B------:R-:W-:Y:S05]  /*3850*/  EXIT ;  /* 0x000000000000794d */ /* 0x000fea0003800000 */
.L_x_48:
[----:B------:R-:W-:-:S09]  /*3860*/  UISETP.NE.OR UP2, UPT, UR8, 0x3, !UP2 ;  /* 0x000000030800788c */ /* 0x000fd2000d745670 */
[----:B------:R-:W-:Y:S05]  /*3870*/  BRA.U UP2, `(.L_x_67) ;  /* 0x0000001102087547 */ /* 0x000fea000b800000 */
[----:B------:R-:W1:Y:S01]  /*3880*/  LDC R0, c[0x0][0xb30] ;  /* 0x0002cc00ff007b82 */ /* 0x000e620000000800 */
[----:B------:R-:W2:Y:S01]  /*3890*/  LDCU.64 UR8, c[0x0][0x888] ;  /* 0x00011100ff0877ac */ /* 0x000ea20008000a00 */
[----:B------:R-:W-:Y:S02]  /*38a0*/  HFMA2 R27, -RZ, RZ, 0, 0 ;  /* 0x00000000ff1b7431 */ /* 0x000fe400000001ff */
[----:B------:R-:W-:Y:S01]  /*38b0*/  IMAD.MOV.U32 R29, RZ, RZ, 0x1 ;  /* 0x00000001ff1d7424 */ /* 0x000fe200078e00ff */
[----:B------:R-:W-:Y:S01]  /*38c0*/  MOV R25, 0x2000 ;  /* 0x0000200000197802 */ /* 0x000fe20000000f00 */
[----:B------:R-:W4:Y:S01]  /*38d0*/  LDCU.64 UR4, c[0x0][0x890] ;  /* 0x00011200ff0477ac */ /* 0x000f220008000a00 */
[----:B------:R-:W-:Y:S01]  /*38e0*/  IMAD.MOV.U32 R28, RZ, RZ, RZ ;  /* 0x000000ffff1c7224 */ /* 0x000fe200078e00ff */
[----:B------:R-:W3:Y:S01]  /*38f0*/  LDC R24, c[0x0][0x370] ;  /* 0x0000dc00ff187b82 */ /* 0x000ee20000000800 */
[----:B------:R-:W-:Y:S01]  /*3900*/  UMOV UR7, 0x400 ;  /* 0x0000040000077882 */ /* 0x000fe20000000000 */
[----:B------:R-:W-:-:S02]  /*3910*/  UPLOP3.LUT UP1, UPT, UPT, UPT, UPT, 0x40, 0x4 ;  /* 0x000000000004789c */ /* 0x000fc40003f2e870 */
[----:B------:R-:W-:-:S04]  /*3920*/  ULEA UR7, UR37, UR7, 0x18 ;  /* 0x0000000725077291 */ /* 0x000fc8000f8ec0ff */
[----:B------:R-:W3:Y:S01]  /*3930*/  LDC R3, c[0x0][0xb0c] ;  /* 0x0002c300ff037b82 */ /* 0x000ee20000000800 */
[----:B------:R-:W-:Y:S02]  /*3940*/  UIADD3 UR13, UPT, UPT, UR7, 0x58, URZ ;  /* 0x00000058070d7890 */ /* 0x000fe4000fffe0ff */
[----:B--2---:R-:W-:Y:S02]  /*3950*/  UISETP.NE.U32.AND UP2, UPT, UR8, URZ, UPT ;  /* 0x000000ff0800728c */ /* 0x004fe4000bf45070 */
[----:B------:R-:W-:Y:S02]  /*3960*/  UIADD3 UR33, UPT, UPT, UR7, 0x40, URZ ;  /* 0x0000004007217890 */ /* 0x000fe4000fffe0ff */
[----:B----4-:R-:W-:Y:S01]  /*3970*/  UISETP.NE.U32.AND UP3, UPT, UR4, URZ, UPT ;  /* 0x000000ff0400728c */ /* 0x010fe2000bf65070 */
[----:B------:R-:W2:Y:S01]  /*3980*/  LDC R18, c[0x0][0xb20] ;  /* 0x0002c800ff127b82 */ /* 0x000ea20000000800 */
[----:B-1----:R-:W-:Y:S01]  /*3990*/  ISETP.NE.AND P1, PT, R0, 0x1, PT ;  /* 0x000000010000780c */ /* 0x002fe20003f25270 */
[----:B------:R-:W-:-:S02]  /*39a0*/  UISETP.NE.AND.EX UP2, UPT, UR9, URZ, UPT, UP2 ;  /* 0x000000ff0900728c */ /* 0x000fc4000bf45320 */
[----:B------:R-:W-:Y:S02]  /*39b0*/  UIADD3 UR25, UPT, UPT, UR7, 0x48, URZ ;  /* 0x0000004807197890 */ /* 0x000fe4000fffe0ff */
[----:B------:R-:W-:Y:S02]  /*39c0*/  UIADD3 UR17, UPT, UPT, UR7, 0x50, URZ ;  /* 0x0000005007117890 */ /* 0x000fe4000fffe0ff */
[----:B------:R-:W1:Y:S01]  /*39d0*/  LDC.64 R30, c[0x0][0x348] ;  /* 0x0000d200ff1e7b82 */ /* 0x000e620000000a00 */
[----:B------:R-:W-:Y:S02]  /*39e0*/  UPRMT UR13, UR37, 0x654, UR13 ;  /* 0x00000654250d7896 */ /* 0x000fe4000800000d */
[----:B------:R-:W-:-:S05]  /*39f0*/  UISETP.NE.AND.EX UP3, UPT, UR5, URZ, UPT, UP3 ;  /* 0x000000ff0500728c */ /* 0x000fca000bf65330 */
[----:B------:R-:W4:Y:S08]  /*3a00*/  LDC.64 R16, c[0x0][0xb10] ;  /* 0x0002c400ff107b82 */ /* 0x000f300000000a00 */
[----:B------:R-:W1:Y:S08]  /*3a10*/  LDC.64 R6, c[0x0][0xb18] ;  /* 0x0002c600ff067b82 */ /* 0x000e700000000a00 */
[----:B------:R-:W1:Y:S08]  /*3a20*/  LDC.64 R4, c[0x0][0xb28] ;  /* 0x0002ca00ff047b82 */ /* 0x000e700000000a00 */
[----:B--23--:R-:W1:Y:S02]  /*3a30*/  LDC R19, c[0x0][0x374] ;  /* 0x0000dd00ff137b82 */ /* 0x00ce640000000800 */
.L_x_78:
[C---:B------:R-:W-:Y:S02]  /*3a40*/  LEA R0, R28.reuse, UR7, 0x3 ;  /* 0x000000071c007c11 */ /* 0x040fe4000f8e18ff */
[----:B------:R-:W-:Y:S02]  /*3a50*/  SHF.L.U32 R2, R27, 0x1f, RZ ;  /* 0x0000001f1b027819 */ /* 0x000fe400000006ff */
[----:B------:R-:W-:Y:S02]  /*3a60*/  LEA R20, R28, UR7, 0x4 ;  /* 0x000000071c147c11 */ /* 0x000fe4000f8e20ff */
[----:B--2---:R-:W2:Y:S02]  /*3a70*/  SYNCS.PHASECHK.TRANS64.TRYWAIT P0, [R0+URZ+0x90], R2 ;  /* 0x00009002000075a7 */ /* 0x004ea400080011ff */
[----:B--2---:R-:W-:Y:S05]  /*3a80*/  @!P0 BRA `(.L_x_68) ;  /* 0x0000005400e48947 */ /* 0x004fea0003800000 */
.L_x_158:
[----:B------:R-:W-:Y:S01]  /*3a90*/  ISETP.GE.AND P0, PT, R40, 0x1, PT ;  /* 0x000000012800780c */ /* 0x000fe20003f06270 */
[----:B------:R-:W3:Y:S01]  /*3aa0*/  LDS.128 R20, [R20+0x120] ;  /* 0x0001200014147984 */ /* 0x000ee20000000c00 */
[----:B--2---:R-:W-:Y:S01]  /*3ab0*/  VIADD R0, R0, 0xa0 ;  /* 0x000000a000007836 */ /* 0x004fe20000000000 */
[----:B------:R-:W-:Y:S01]  /*3ac0*/  @!PT LDS RZ, [RZ] ;  /* 0x00000000fffff984 */ /* 0x000fe20000000800 */
[----:B------:R-:W-:Y:S01]  /*3ad0*/  @!PT LDS RZ, [RZ] ;  /* 0x00000000fffff984 */ /* 0x000fe20000000800 */
[----:B------:R-:W-:Y:S01]  /*3ae0*/  @!PT LDS RZ, [RZ] ;  /* 0x00000000fffff984 */ /* 0x000fe20000000800 */
[----:B------:R-:W-:Y:S01]  /*3af0*/  @!PT LDS RZ, [RZ] ;  /* 0x00000000fffff984 */ /* 0x000fe20000000800 */
[----:B------:R2:W-:Y:S06]  /*3b00*/  MEMBAR.ALL.CTA ;  /* 0x0000000000007992 */ /* 0x0005ec0000008000 */
[----:B--2---:R-:W2:Y:S01]  /*3b10*/  FENCE.VIEW.ASYNC.S ;  /* 0x00000000000073c6 */ /* 0x004ea20000000000 */
[----:B------:R-:W-:Y:S04]  /*3b20*/  PRMT R0, RZ, 0x654, R0 ;  /* 0x00000654ff007816 */ /* 0x000fe80000000000 */
[----:B--2---:R2:W-:Y:S01]  /*3b30*/  SYNCS.ARRIVE.TRANS64.RED.A1T0 RZ, [R0+URZ], RZ ;  /* 0x000000ff00ff79a7 */ /* 0x0045e200081004ff */
[----:B---3--:R-:W-:Y:S11]  /*3b40*/  LOP3.LUT P3, RZ, R22, 0x1, RZ, 0xc0, !PT ;  /* 0x0000000116ff7812 */ /* 0x008ff6000786c0ff */
[----:B------:R-:W-:Y:S02]  /*3b50*/  @!UPT UIADD3 URZ, UPT, UPT, URZ, URZ, URZ ;  /* 0x000000fffffff290 */ /* 0x000fe4000fffe0ff */
[----:B------:R-:W-:Y:S02]  /*3b60*/  @P3 MOV R11, R20 ;  /* 0x00000014000b3202 */ /* 0x000fe40000000f00 */
[----:B------:R-:W-:Y:S01]  /*3b70*/  @P3 LOP3.LUT R10, R21, 0xffff, RZ, 0xc0, !PT ;  /* 0x0000ffff150a3812 */ /* 0x000fe200078ec0ff */
[----:B--2---:R-:W-:Y:S06]  /*3b80*/  @!P0 BRA `(.L_x_69) ;  /* 0x0000000000a48947 */ /* 0x004fec0003800000 */
[-C--:B-1----:R-:W-:Y:S01]  /*3b90*/  IMAD.HI.U32 R0, R19, R7.reuse, RZ ;  /* 0x0000000713007227 */ /* 0x082fe200078e00ff */
[----:B------:R-:W-:Y:S02]  /*3ba0*/  ISETP.NE.AND P0, PT, R6, 0x1, PT ;  /* 0x000000010600780c */ /* 0x000fe40003f05270 */
[----:B------:R-:W-:Y:S01]  /*3bb0*/  ISETP.NE.AND P2, PT, R40, 0x1, PT ;  /* 0x000000012800780c */ /* 0x000fe20003f45270 */
[----:B----4-:R-:W-:Y:S01]  /*3bc0*/  IMAD.HI.U32 R9, R24, R16, RZ ;  /* 0x0000001018097227 */ /* 0x010fe200078e00ff */
[----:B------:R-:W-:Y:S02]  /*3bd0*/  SHF.R.U32.HI R0, RZ, R18, R0 ;  /* 0x00000012ff007219 */ /* 0x000fe40000011600 */
[----:B------:R-:W-:Y:S01]  /*3be0*/  ISETP.NE.AND P4, PT, R3, 0x1, PT ;  /* 0x000000010300780c */ /* 0x000fe20003f85270 */
[----:B------:R-:W-:Y:S01]  /*3bf0*/  IMAD.HI.U32 R13, R10, R7, RZ ;  /* 0x000000070a0d7227 */ /* 0x000fe200078e00ff */
[----:B------:R-:W-:Y:S02]  /*3c00*/  SHF.R.U32.HI R9, RZ, R17, R9 ;  /* 0x00000011ff097219 */ /* 0x000fe40000011609 */
[----:B------:R-:W-:Y:S01]  /*3c10*/  SEL R0, R19, R0, !P0 ;  /* 0x0000000013007207 */ /* 0x000fe20004000000 */
[----:B------:R-:W-:Y:S01]  /*3c20*/  IMAD.HI.U32 R12, R11, R16, RZ ;  /* 0x000000100b0c7227 */ /* 0x000fe200078e00ff */
[----:B------:R-:W-:Y:S03]  /*3c30*/  SEL R9, R24, R9, !P4 ;  /* 0x0000000918097207 */ /* 0x000fe60006000000 */
[-C--:B------:R-:W-:Y:S01]  /*3c40*/  IMAD.HI.U32 R8, R0, R4.reuse, RZ ;  /* 0x0000000400087227 */ /* 0x080fe200078e00ff */
[----:B------:R-:W-:Y:S03]  /*3c50*/  SHF.R.U32.HI R12, RZ, R17, R12 ;  /* 0x00000011ff0c7219 */ /* 0x000fe6000001160c */
[----:B------:R-:W-:Y:S01]  /*3c60*/  IMAD.HI.U32 R2, R9, R4, RZ ;  /* 0x0000000409027227 */ /* 0x000fe200078e00ff */
[-C--:B------:R-:W-:Y:S02]  /*3c70*/  @P2 SHF.R.U32.HI R0, RZ, R5.reuse, R8 ;  /* 0x00000005ff002219 */ /* 0x080fe40000011608 */
[----:B------:R-:W-:Y:S02]  /*3c80*/  SHF.R.U32.HI R8, RZ, R18, R13 ;  /* 0x00000012ff087219 */ /* 0x000fe4000001160d */
[----:B------:R-:W-:Y:S01]  /*3c90*/  @P2 SHF.R.U32.HI R9, RZ, R5, R2 ;  /* 0x00000005ff092219 */ /* 0x000fe20000011602 */
[----:B------:R-:W-:Y:S01]  /*3ca0*/  IMAD R0, R40, R0, RZ ;  /* 0x0000000028007224 */ /* 0x000fe200078e02ff */
[----:B------:R-:W-:Y:S02]  /*3cb0*/  SEL R8, R10, R8, !P0 ;  /* 0x000000080a087207 */ /* 0x000fe40004000000 */
[----:B------:R-:W-:Y:S01]  /*3cc0*/  SEL R2, R11, R12, !P4 ;  /* 0x0000000c0b027207 */ /* 0x000fe20006000000 */
[----:B------:R-:W-:Y:S01]  /*3cd0*/  IMAD R12, R40, R9, RZ ;  /* 0x00000009280c7224 */ /* 0x000fe200078e02ff */
[C---:B------:R-:W-:Y:S01]  /*3ce0*/  ISETP.GE.AND P0, PT, R8.reuse, R0, PT ;  /* 0x000000000800720c */ /* 0x040fe20003f06270 */
[----:B------:R-:W-:Y:S03]  /*3cf0*/  IMAD.HI.U32 R0, R8, R4, RZ ;  /* 0x0000000408007227 */ /* 0x000fe600078e00ff */
[----:B------:R-:W-:Y:S02]  /*3d00*/  ISETP.GE.OR P0, PT, R2, R12, P0 ;  /* 0x0000000c0200720c */ /* 0x000fe40000706670 */
[-C--:B------:R-:W-:Y:S04]  /*3d10*/  SHF.R.U32.HI R0, RZ, R5.reuse, R0 ;  /* 0x00000005ff007219 */ /* 0x080fe80000011600 */
[----:B------:R-:W-:Y:S05]  /*3d20*/  SEL R13, R8, R0, !P2 ;  /* 0x00000000080d7207 */ /* 0x000fea0005000000 */
[----:B------:R-:W-:Y:S02]  /*3d30*/  IMAD.MOV R12, RZ, RZ, -R13 ;  /* 0x000000ffff0c7224 */ /* 0x000fe400078e0a0d */
[----:B------:R-:W-:Y:S04]  /*3d40*/  @!P0 IMAD.HI.U32 R0, R2, R4, RZ ;  /* 0x0000000402008227 */ /* 0x000fe800078e00ff */
[----:B------:R-:W-:Y:S01]  /*3d50*/  IMAD R12, R40, R12, R8 ;  /* 0x0000000c280c7224 */ /* 0x000fe200078e0208 */
[----:B------:R-:W-:Y:S04]  /*3d60*/  @!P0 SHF.R.U32.HI R0, RZ, R5, R0 ;  /* 0x00000005ff008219 */ /* 0x000fe80000011600 */
[----:B------:R-:W-:Y:S04]  /*3d70*/  @!P0 SEL R0, R2, R0, !P2 ;  /* 0x0000000002008207 */ /* 0x000fe80005000000 */
[----:B------:R-:W-:Y:S01]  /*3d80*/  @!P0 IADD3 R13, PT, PT, R13, -R0, RZ ;  /* 0x800000000d0d8210 */ /* 0x000fe20007ffe0ff */
[----:B------:R-:W-:Y:S01]  /*3d90*/  @!P0 IMAD R0, R9, R12, R0 ;  /* 0x0000000c09008224 */ /* 0x000fe200078e0200 */
[----:B------:R-:W-:Y:S01]  /*3da0*/  IADD3 R9, PT, PT, -R8, RZ, RZ ;  /* 0x000000ff08097210 */ /* 0x000fe20007ffe1ff */
[--C-:B------:R-:W-:Y:S02]  /*3db0*/  IMAD.MOV R12, RZ, RZ, -R2.reuse ;  /* 0x000000ffff0c7224 */ /* 0x100fe400078e0a02 */
[----:B------:R-:W-:Y:S02]  /*3dc0*/  @!P0 IMAD R8, R13, R40, R2 ;  /* 0x000000280d088224 */ /* 0x000fe400078e0202 */
[----:B------:R-:W-:Y:S02]  /*3dd0*/  @!P0 IMAD.MOV.U32 R2, RZ, RZ, R0 ;  /* 0x000000ffff028224 */ /* 0x000fe400078e0000 */
[----:B------:R-:W-:Y:S02]  /*3de0*/  IMAD R11, R3, R12, R11 ;  /* 0x0000000c030b7224 */ /* 0x000fe400078e020b */
[----:B------:R-:W-:Y:S02]  /*3df0*/  IMAD R10, R6, R9, R10 ;  /* 0x00000009060a7224 */ /* 0x000fe400078e020a */
[----:B------:R-:W-:Y:S02]  /*3e00*/  IMAD R11, R2, R3, R11 ;  /* 0x00000003020b7224 */ /* 0x000fe400078e020b */
[----:B------:R-:W-:Y:S02]  /*3e10*/  IMAD R10, R8, R6, R10 ;  /* 0x00000006080a7224 */ /* 0x000fe400078e020a */
.L_x_69:
[----:B------:R-:W-:Y:S05]  /*3e20*/  BRA.U UP1, `(.L_x_70) ;  /* 0x0000000101107547 */ /* 0x000fea000b800000 */
[----:B------:R-:W-:Y:S04]  /*3e30*/  MOV R2, UR6 ;  /* 0x0000000600027c02 */ /* 0x000fe80008000f00 */
[----:B------:R-:W-:Y:S04]  /*3e40*/  SHF.L.U32 R2, R2, 0x1f, RZ ;  /* 0x0000001f02027819 */ /* 0x000fe800000006ff */
[----:B------:R-:W2:Y:S02]  /*3e50*/  SYNCS.PHASECHK.TRANS64.TRYWAIT P0, [UR7+0x88], R2 ;  /* 0x00008802ff0075a7 */ /* 0x000ea40008001107 */
[----:B--2---:R-:W-:Y:S05]  /*3e60*/  @!P0 BRA `(.L_x_71) ;  /* 0x0000005400008947 */ /* 0x004fea0003800000 */
.L_x_70:
[----:B------:R-:W-:Y:S02]  /*3e70*/  R2UR UR35, R15 ;  /* 0x000000000f2372ca */ /* 0x000fe400000e0000 */
[----:B------:R-:W-:Y:S02]  /*3e80*/  R2UR UR34, R14 ;  /* 0x000000000e2272ca */ /* 0x000fe400000e0000 */
[----:B------:R-:W-:Y:S02]  /*3e90*/  ISETP.NE.U32.AND P2, PT, RZ, UR4, PT ;  /* 0x00000004ff007c0c */ /* 0x000fe4000bf45070 */
[----:B------:R-:W-:Y:S02]  /*3ea0*/  SHF.L.U32 R14, R29, 0x1f, RZ ;  /* 0x0000001f1d0e7819 */ /* 0x000fe400000006ff */
[----:B------:R-:W-:Y:S05]  /*3eb0*/  ISETP.NE.AND.EX P2, PT, RZ, UR5, PT, P2 ;  /* 0x00000005ff007c0c */ /* 0x000fea000bf45320 */
[----:B------:R-:W-:Y:S02]  /*3ec0*/  USHF.L.U32 UR35, UR35, 0x7, URZ ;  /* 0x0000000723237899 */ /* 0x000fe400080006ff */
[----:B------:R-:W-:Y:S01]  /*3ed0*/  USHF.L.U32 UR34, UR34, 0x7, URZ ;  /* 0x0000000722227899 */ /* 0x000fe200080006ff */
[----:B------:R-:W-:Y:S11]  /*3ee0*/  BRA.U !UP3, `(.L_x_72) ;  /* 0x000000010b347547 */ /* 0x000ff6000b800000 */
[----:B------:R-:W-:Y:S01]  /*3ef0*/  UPLOP3.LUT UP0, UPT, UPT, UPT, UP2, 0x80, 0x8 ;  /* 0x000000000008789c */ /* 0x000fe20003f0f020 */
[----:B--2---:R-:W-:Y:S02]  /*3f00*/  HFMA2 R0, -RZ, RZ, 0, 5.9604644775390625e-08 ;  /* 0x00000001ff007431 */ /* 0x004fe400000001ff */
[----:B------:R-:W-:Y:S03]  /*3f10*/  IMAD.MOV.U32 R88, RZ, RZ, 0x1 ;  /* 0x00000001ff587424 */ /* 0x000fe600078e00ff */
[----:B------:R-:W-:Y:S05]  /*3f20*/  PLOP3.LUT P0, PT, PT, PT, UP0, 0x80, 0x8 ;  /* 0x000000000008781c */ /* 0x000fea0003f0f008 */
[----:B------:R-:W2:Y:S01]  /*3f30*/  @UP0 LDCU.64 UR10, c[0x0][0x888] ;  /* 0x00011100ff0a07ac */ /* 0x000ea20008000a00 */
[----:B------:R-:W-:Y:S07]  /*3f40*/  @UP0 UIMAD UR8, UR36, UR4, URZ ;  /* 0x00000004240802a4 */ /* 0x000fee000f8e02ff */
[----:B------:R-:W-:Y:S01]  /*3f50*/  @!P0 PRMT R88, R0, 0x7610, R88 ;  /* 0x0000761000588816 */ /* 0x000fe20000000058 */
[----:B--2---:R-:W-:Y:S03]  /*3f60*/  @UP0 UIMAD.WIDE UR10, UR8, 0x4, UR10 ;  /* 0x00000004080a08a5 */ /* 0x004fe6000f8e020a */
[----:B------:R-:W2:Y:S03]  /*3f70*/  @!UP0 LDCU UR8, c[0x0][0x880] ;  /* 0x00011000ff0887ac */ /* 0x000ea60008000800 */
[----:B------:R-:W-:Y:S01]  /*3f80*/  IMAD.U32 R8, RZ, RZ, UR10 ;  /* 0x0000000aff087e24 */ /* 0x000fe2000f8e00ff */
[----:B------:R-:W-:Y:S05]  /*3f90*/  MOV R9, UR11 ;  /* 0x0000000b00097c02 */ /* 0x000fea0008000f00 */
[----:B-----5:R3:W5:Y:S02]  /*3fa0*/  @P0 LDG.E R49, desc[UR46][R8.64] ;  /* 0x0000002e08310981 */ /* 0x020764000c1e1900 */
[----:B--23--:R-:W-:Y:S07]  /*3fb0*/  @!P0 IMAD.U32 R49, RZ, RZ, UR8 ;  /* 0x00000008ff318e24 */ /* 0x00cfee000f8e00ff */
.L_x_72:
[----:B-----5:R-:W-:Y:S01]  /*3fc0*/  @!P2 FSETP.EQ.AND P0, PT, R49, RZ, PT ;  /* 0x000000ff3100a20b */ /* 0x020fe20003f02000 */
[----:B------:R-:W-:Y:S01]  /*3fd0*/  @!UPT UIADD3 URZ, UPT, UPT, URZ, URZ, URZ ;  /* 0x000000fffffff290 */ /* 0x000fe2000fffe0ff */
[----:B------:R-:W-:Y:S11]  /*3fe0*/  @!P2 BRA `(.L_x_73) ;  /* 0x000000000014a947 */ /* 0x000ff60003800000 */
[----:B------:R-:W-:Y:S02]  /*3ff0*/  LOP3.LUT P2, RZ, R88, 0xff, RZ, 0xc0, !PT ;  /* 0x000000ff58ff7812 */ /* 0x000fe4000784c0ff */
[----:B------:R-:W-:Y:S04]  /*4000*/  PLOP3.LUT P0, PT, PT, PT, UP0, 0x80, 0x8 ;  /* 0x000000000008781c */ /* 0x000fe80003f0f008 */
[----:B------:R-:W-:Y:S07]  /*4010*/  PLOP3.LUT P0, PT, P0, PT, PT, 0x8, 0x80 ;  /* 0x000000000080781c */ /* 0x000fee000070e170 */
[----:B------:R-:W-:Y:S11]  /*4020*/  @P2 FSETP.EQ.AND P0, PT, R49, RZ, PT ;  /* 0x000000ff3100220b */ /* 0x000ff60003f02000 */
[----:B------:R-:W-:Y:S02]  /*4030*/  @!UPT UIADD3 URZ, UPT, UPT, URZ, URZ, URZ ;  /* 0x000000fffffff290 */ /* 0x000fe4000fffe0ff */
.L_x_73:
[----:B------:R-:W3:Y:S01]  /*4040*/  SYNCS.PHASECHK.TRANS64.TRYWAIT P2, [UR7+0x60], R14 ;  /* 0x0000600eff0075a7 */ /* 0x000ee20008041107 */
[----:B------:R-:W-:Y:S04]  /*4050*/  ELECT P4, URZ, PT ;  /* 0x0000000000ff782f */ /* 0x000fe80003880000 */
[----:B------:R-:W-:Y:S11]  /*4060*/  PLOP3.LUT P4, PT, P0, P4, PT, 0xf2, 0x2f ;  /* 0x00000000002f781c */ /* 0x000ff60000789e72 */
[----:B------:R-:W-:Y:S02]  /*4070*/  @!UPT UIADD3 URZ, UPT, UPT, URZ, URZ, URZ ;  /* 0x000000fffffff290 */ /* 0x000fe4000fffe0ff */
[----:B-1----:R-:W-:Y:S05]  /*4080*/  @!P4 IADD3 R8, P0, PT, R30, 0x580, RZ ;  /* 0x000005801e08c810 */ /* 0x002fea0007f1e0ff */
[----:B--2---:R-:W-:Y:S01]  /*4090*/  @!P4 IMAD.X R2, RZ, RZ, R31, P0 ;  /* 0x000000ffff02c224 */ /* 0x004fe200000e061f */
[----:B---3--:R-:W-:Y:S07]  /*40a0*/  @!P2 BRA `(.L_x_74) ;  /* 0x000000500088a947 */ /* 0x008fee0003800000 */
.L_x_161:
[----:B------:R-:W-:Y:S01]  /*40b0*/  @!P4 R2UR UR8, R2 ;  /* 0x000000000208c2ca */ /* 0x000fe200000e0000 */
[----:B------:R-:W-:Y:S01]  /*40c0*/  VOTEU.ALL UP1, P4 ;  /* 0x0000000000ff7886 */ /* 0x000fe20002020000 */
[----:B------:R-:W-:Y:S01]  /*40d0*/  @!P4 R2UR UR9, R8 ;  /* 0x000000000809c2ca */ /* 0x000fe200000e0000 */
[----:B-1----:R-:W-:Y:S01]  /*40e0*/  @!P4 IMAD.MOV.U32 R0, RZ, RZ, 0x2000 ;  /* 0x00002000ff00c424 */ /* 0x002fe200078e00ff */
[----:B------:R-:W-:Y:S01]  /*40f0*/  UMOV UR10, 0x0 ;  /* 0x00000000000a7882 */ /* 0x000fe20000000000 */
[----:B------:R-:W-:Y:S01]  /*4100*/  UMOV UR11, 0x10000000 ;  /* 0x10000000000b7882 */ /* 0x000fe20000000000 */
[----:B------:R-:W-:Y:S01]  /*4110*/  @!UP1 UIADD3 UR32, UPT, UPT, UR7, 0x200, URZ ;  /* 0x0000020007209890 */ /* 0x000fe2000fffe0ff */
[----:B------:R-:W-:Y:S06]  /*4120*/  VOTEU.ALL UP1, P4 ;  /* 0x0000000000ff7886 */ /* 0x000fec0002020000 */
[----:B------:R-:W-:Y:S01]  /*4130*/  IMAD.U32 R9, RZ, RZ, UR8 ;  /* 0x00000008ff097e24 */ /* 0x000fe2000f8e00ff */
[----:B------:R-:W-:Y:S01]  /*4140*/  UPRMT UR8, UR37, 0x654, UR33 ;  /* 0x0000065425087896 */ /* 0x000fe20008000021 */
[----:B------:R-:W-:Y:S03]  /*4150*/  IMAD.U32 R8, RZ, RZ, UR9 ;  /* 0x00000009ff087e24 */ /* 0x000fe6000f8e00ff */
[----:B------:R-:W-:Y:S02]  /*4160*/  @!P4 R2UR UR15, R9 ;  /* 0x00000000090fc2ca */ /* 0x000fe400000e0000 */
[----:B------:R-:W-:Y:S02]  /*4170*/  @!P4 R2UR UR14, R8 ;  /* 0x00000000080ec2ca */ /* 0x000fe400000e0000 */
[----:B------:R-:W-:Y:S05]  /*4180*/  @!P4 IADD3 R8, P0, PT, R30, 0x580, RZ ;  /* 0x000005801e08c810 */ /* 0x000fea0007f1e0ff */
[----:B------:R-:W-:Y:S06]  /*4190*/  @!P4 IMAD.X R2, RZ, RZ, R31, P0 ;  /* 0x000000ffff02c224 */ /* 0x000fec00000e061f */
[----:B------:R1:W-:Y:S01]  /*41a0*/  @!UP1 UTMALDG.3D [UR32], [UR14], desc[UR10] ;  /* 0x00000a200e0095b4 */ /* 0x0003e20008011000 */
[----:B------:R1:W-:Y:S01]  /*41b0*/  @!P4 SYNCS.ARRIVE.TRANS64.RED.A0TR RZ, [UR7+0x40], R0 ;  /* 0x00004000ffffc9a7 */ /* 0x0003e20008300407 */
[----:B------:R-:W-:Y:S01]  /*41c0*/  SYNCS.ARRIVE.TRANS64.RED.A1T0 RZ, [UR8], RZ ;  /* 0x000000ffffff79a7 */ /* 0x000fe20008100408 */
[----:B------:R-:W2:Y:S02]  /*41d0*/  SYNCS.PHASECHK.TRANS64.TRYWAIT P2, [UR7+0x68], R14 ;  /* 0x0000680eff0075a7 */ /* 0x000ea40008041107 */
[----:B-12---:R-:W-:Y:S05]  /*41e0*/  @!P2 BRA `(.L_x_75) ;  /* 0x000000500050a947 */ /* 0x006fea0003800000 */
.L_x_163:
[----:B------:R-:W-:Y:S01]  /*41f0*/  @!P4 R2UR UR8, R2 ;  /* 0x000000000208c2ca */ /* 0x000fe200000e0000 */
[----:B------:R-:W-:Y:S01]  /*4200*/  VOTEU.ALL UP1, P4 ;  /* 0x0000000000ff7886 */ /* 0x000fe20002020000 */
[----:B------:R-:W-:Y:S01]  /*4210*/  @!P4 R2UR UR9, R8 ;  /* 0x000000000809c2ca */ /* 0x000fe200000e0000 */
[----:B-1----:R-:W-:Y:S01]  /*4220*/  @!P4 IMAD.MOV.U32 R0, RZ, RZ, 0x2000 ;  /* 0x00002000ff00c424 */ /* 0x002fe200078e00ff */
[----:B------:R-:W-:Y:S01]  /*4230*/  UMOV UR10, 0x0 ;  /* 0x00000000000a7882 */ /* 0x000fe20000000000 */
[----:B------:R-:W-:Y:S01]  /*4240*/  UMOV UR11, 0x10000000 ;  /* 0x10000000000b7882 */ /* 0x000fe20000000000 */
[----:B------:R-:W-:Y:S02]  /*4250*/  @!UP1 UIADD3 UR26, UPT, UPT, UR34, 0x20, URZ ;  /* 0x00000020221a9890 */ /* 0x000fe4000fffe0ff */
[----:B------:R-:W-:Y:S01]  /*4260*/  @!UP1 UIADD3 UR24, UPT, UPT, UR7, 0x2200, URZ ;  /* 0x0000220007189890 */ /* 0x000fe2000fffe0ff */
[----:B------:R-:W-:Y:S01]  /*4270*/  VOTEU.ALL UP1, P4 ;  /* 0x0000000000ff7886 */ /* 0x000fe20002020000 */
[----:B------:R-:W-:Y:S01]  /*4280*/  UMOV UR27, UR35 ;  /* 0x00000023001b7c82 */ /* 0x000fe20008000000 */
[----:B------:R-:W-:Y:S02]  /*4290*/  UMOV UR28, UR36 ;  /* 0x00000024001c7c82 */ /* 0x000fe40008000000 */
        /* <DEDUP_REMOVED lines=12> */
.L_x_165:
[----:B------:R-:W2:Y:S01]  /*4360*/  LDC.64 R12, c[0x0][0xb18] ;  /* 0x0002c600ff0c7b82 */ /* 0x000ea20000000a00 */
[----:B------:R-:W-:Y:S01]  /*4370*/  @!P4 R2UR UR8, R2 ;  /* 0x000000000208c2ca */ /* 0x000fe200000e0000 */
[----:B------:R-:W-:Y:S01]  /*4380*/  VOTEU.ALL UP1, P4 ;  /* 0x0000000000ff7886 */ /* 0x000fe20002020000 */
[----:B------:R-:W-:Y:S01]  /*4390*/  @!P4 R2UR UR9, R8 ;  /* 0x000000000809c2ca */ /* 0x000fe200000e0000 */
[----:B-1----:R-:W-:Y:S01]  /*43a0*/  @!P4 IMAD.MOV.U32 R0, RZ, RZ, 0x2000 ;  /* 0x00002000ff00c424 */ /* 0x002fe200078e00ff */
[----:B------:R-:W-:Y:S03]  /*43b0*/  UMOV UR10, 0x0 ;  /* 0x00000000000a7882 */ /* 0x000fe60000000000 */
[----:B------:R-:W1:Y:S01]  /*43c0*/  @!P1 LDC R2, c[0x0][0xb0c] ;  /* 0x0002c300ff029b82 */ /* 0x000e620000000800 */
[----:B------:R-:W-:Y:S01]  /*43d0*/  @!UP1 UIADD3 UR18, UPT, UPT, UR34, 0x40, URZ ;  /* 0x0000004022129890 */ /* 0x000fe2000fffe0ff */
[----:B------:R-:W-:Y:S01]  /*43e0*/  @P3 SHF.R.U32.HI R26, RZ, 0x10, R21 ;  /* 0x00000010ff1a3819 */ /* 0x000fe20000011615 */
[----:B------:R-:W-:Y:S01]  /*43f0*/  @!UP1 UIADD3 UR16, UPT, UPT, UR7, 0x4200, URZ ;  /* 0x0000420007109890 */ /* 0x000fe2000fffe0ff */
[----:B------:R-:W-:Y:S01]  /*4400*/  VIADD R28, R28, 0x1 ;  /* 0x000000011c1c7836 */ /* 0x000fe20000000000 */
[----:B------:R-:W-:Y:S01]  /*4410*/  VOTEU.ALL UP1, P4 ;  /* 0x0000000000ff7886 */ /* 0x000fe20002020000 */
[----:B------:R-:W-:Y:S01]  /*4420*/  UMOV UR11, 0x10000000 ;  /* 0x10000000000b7882 */ /* 0x000fe20000000000 */
[----:B------:R-:W-:Y:S01]  /*4430*/  UMOV UR19, UR35 ;  /* 0x0000002300137c82 */ /* 0x000fe20008000000 */
[----:B------:R-:W-:Y:S01]  /*4440*/  IMAD.U32 R9, RZ, RZ, UR8 ;  /* 0x00000008ff097e24 */ /* 0x000fe2000f8e00ff */
[----:B------:R-:W-:Y:S01]  /*4450*/  UMOV UR20, UR36 ;  /* 0x0000002400147c82 */ /* 0x000fe20008000000 */
[----:B------:R-:W-:Y:S01]  /*4460*/  IMAD.U32 R8, RZ, RZ, UR9 ;  /* 0x00000009ff087e24 */ /* 0x000fe2000f8e00ff */
[----:B------:R-:W-:Y:S02]  /*4470*/  UPRMT UR8, UR37, 0x654, UR17 ;  /* 0x0000065425087896 */ /* 0x000fe40008000011 */
[----:B------:R-:W-:Y:S02]  /*4480*/  @!P4 R2UR UR15, R9 ;  /* 0x00000000090fc2ca */ /* 0x000fe400000e0000 */
[----:B------:R-:W-:Y:S02]  /*4490*/  @!P4 R2UR UR14, R8 ;  /* 0x00000000080ec2ca */ /* 0x000fe400000e0000 */
[----:B------:R-:W3:Y:S11]  /*44a0*/  LDC.64 R8, c[0x0][0xb10] ;  /* 0x0002c400ff087b82 */ /* 0x000ef60000000a00 */
[----:B------:R1:W-:Y:S01]  /*44b0*/  @!UP1 UTMALDG.3D [UR16], [UR14], desc[UR10] ;  /* 0x00000a100e0095b4 */ /* 0x0003e20008011000 */
[----:B------:R5:W-:Y:S01]  /*44c0*/  @!P4 SYNCS.ARRIVE.TRANS64.RED.A0TR RZ, [UR7+0x50], R0 ;  /* 0x00005000ffffc9a7 */ /* 0x000be20008300407 */
[C---:B---3--:R-:W-:Y:S01]  /*44d0*/  @!P1 IMAD.HI.U32 R8, R11.reuse, R8, RZ ;  /* 0x000000080b089227 */ /* 0x048fe200078e00ff */
[----:B--2---:R-:W-:Y:S02]  /*44e0*/  @!P1 ISETP.NE.AND P0, PT, R12, 0x1, PT ;  /* 0x000000010c00980c */ /* 0x004fe40003f05270 */
[----:B-1----:R-:W-:Y:S01]  /*44f0*/  @!P1 ISETP.NE.AND P2, PT, R2, 0x1, PT ;  /* 0x000000010200980c */ /* 0x002fe20003f45270 */
[----:B------:R-:W-:Y:S01]  /*4500*/  SYNCS.ARRIVE.TRANS64.RED.A1T0 RZ, [UR8], RZ ;  /* 0x000000ffffff79a7 */ /* 0x000fe20008100408 */
[C---:B------:R-:W-:Y:S01]  /*4510*/  @!P1 IMAD.HI.U32 R13, R10.reuse, R13, RZ ;  /* 0x0000000d0a0d9227 */ /* 0x040fe200078e00ff */
[----:B------:R-:W-:Y:S04]  /*4520*/  @!P1 SHF.R.U32.HI R8, RZ, R9, R8 ;  /* 0x00000009ff089219 */ /* 0x000fe80000011608 */
[----:B------:R-:W-:Y:S01]  /*4530*/  @!P1 SEL R8, R11, R8, !P2 ;  /* 0x000000080b089207 */ /* 0x000fe20005000000 */
[----:B------:R-:W1:Y:S01]  /*4540*/  SYNCS.PHASECHK.TRANS64.TRYWAIT P5, [UR7+0x78], R14 ;  /* 0x0000780eff0075a7 */ /* 0x000e6200080a1107 */
[----:B-----5:R-:W2:Y:S02]  /*4550*/  @!P1 LDC R0, c[0x0][0xb20] ;  /* 0x0002c800ff009b82 */ /* 0x020ea40000000800 */
[----:B--2---:R-:W-:Y:S04]  /*4560*/  @!P1 SHF.R.U32.HI R0, RZ, R0, R13 ;  /* 0x00000000ff009219 */ /* 0x004fe8000001160d */
[----:B------:R-:W-:Y:S05]  /*4570*/  @!P1 SEL R9, R10, R0, !P0 ;  /* 0x000000000a099207 */ /* 0x000fea0004000000 */
[----:B------:R-:W-:Y:S02]  /*4580*/  @!P1 IMAD.IADD R0, R9, 0x1, -R8 ;  /* 0x0000000109009824 */ /* 0x000fe400078e0a08 */
[----:B------:R-:W-:Y:S02]  /*4590*/  @!P1 IMAD.IADD R8, R8, 0x1, -R9 ;  /* 0x0000000108089824 */ /* 0x000fe400078e0a09 */
[----:B------:R-:W-:Y:S02]  /*45a0*/  @!P1 IMAD R11, R0, R2, R11 ;  /* 0x00000002000b9224 */ /* 0x000fe400078e020b */
[----:B------:R-:W-:Y:S01]  /*45b0*/  @!P1 IMAD R10, R8, R12, R10 ;  /* 0x0000000c080a9224 */ /* 0x000fe200078e020a */
[----:B-1----:R-:W-:Y:S06]  /*45c0*/  @!P5 BRA `(.L_x_77) ;  /* 0x0000004c0088d947 */ /* 0x002fec0003800000 */
.L_x_167:
[----:B------:R-:W-:Y:S01]  /*45d0*/  @!P4 IADD3 R2, P0, PT, R30, 0x580, RZ ;  /* 0x000005801e02c810 */ /* 0x000fe20007f1e0ff */
[----:B------:R-:W-:Y:S01]  /*45e0*/  VOTEU.ALL UP1, P4 ;  /* 0x0000000000ff7886 */ /* 0x000fe20002020000 */
[----:B------:R-:W-:Y:S01]  /*45f0*/  UMOV UR18, 0x0 ;  /* 0x0000000000127882 */ /* 0x000fe20000000000 */
[----:B------:R-:W-:Y:S01]  /*4600*/  UMOV UR19, 0x10000000 ;  /* 0x1000000000137882 */ /* 0x000fe20000000000 */
[----:B------:R-:W-:Y:S01]  /*4610*/  @!P4 R2UR UR9, R2 ;  /* 0x000000000209c2ca */ /* 0x000fe200000e0000 */
[----:B-1----:R-:W-:Y:S01]  /*4620*/  @!P4 IMAD.X R0, RZ, RZ, R31, P0 ;  /* 0x000000ffff00c224 */ /* 0x002fe200000e061f */
[----:B------:R-:W-:Y:S01]  /*4630*/  @!UP1 UIADD3 UR10, UPT, UPT, UR34, 0x60, URZ ;  /* 0x00000060220a9890 */ /* 0x000fe2000fffe0ff */
[----:B------:R-:W-:Y:S01]  /*4640*/  ISETP.NE.AND P0, PT, R28, 0x2, PT ;  /* 0x000000021c00780c */ /* 0x000fe20003f05270 */
[----:B------:R-:W-:Y:S01]  /*4650*/  UMOV UR11, UR35 ;  /* 0x00000023000b7c82 */ /* 0x000fe20008000000 */
[----:B------:R-:W-:Y:S01]  /*4660*/  UMOV UR12, UR36 ;  /* 0x00000024000c7c82 */ /* 0x000fe20008000000 */
[----:B------:R-:W-:Y:S01]  /*4670*/  @!P4 R2UR UR8, R0 ;  /* 0x000000000008c2ca */ /* 0x000fe200000e0000 */
[----:B------:R-:W-:Y:S01]  /*4680*/  IMAD.IADD R14, R10, 0x1, R86 ;  /* 0x000000010a0e7824 */ /* 0x000fe200078e0256 */
[----:B------:R-:W-:Y:S01]  /*4690*/  @P3 R2UR UR36, R26 ;  /* 0x000000001a2432ca */ /* 0x000fe200000e0000 */
[----:B------:R-:W-:Y:S01]  /*46a0*/  IMAD.IADD R15, R11, 0x1, R87 ;  /* 0x000000010b0f7824 */ /* 0x000fe200078e0257 */
[----:B------:R-:W-:Y:S02]  /*46b0*/  SEL R0, RZ, 0x1, P0 ;  /* 0x00000001ff007807 */ /* 0x000fe40000000000 */
[----:B------:R-:W-:Y:S01]  /*46c0*/  LOP3.LUT R29, R29, 0x1, RZ, 0x3c, !PT ;  /* 0x000000011d1d7812 */ /* 0x000fe200078e3cff */
[----:B------:R-:W-:Y:S01]  /*46d0*/  IMAD.U32 R8, RZ, RZ, UR9 ;  /* 0x00000009ff087e24 */ /* 0x000fe2000f8e00ff */
[----:B------:R-:W-:Y:S01]  /*46e0*/  @!UP1 UIADD3 UR9, UPT, UPT, UR7, 0x58, URZ ;  /* 0x0000005807099890 */ /* 0x000fe2000fffe0ff */
[----:B------:R-:W-:Y:S02]  /*46f0*/  LOP3.LUT R27, R27, R0, RZ, 0x3c, !PT ;  /* 0x000000001b1b7212 */ /* 0x000fe400078e3cff */
[----:B------:R-:W-:Y:S02]  /*4700*/  SEL R28, R28, RZ, P0 ;  /* 0x000000ff1c1c7207 */ /* 0x000fe40000000000 */
[----:B------:R-:W-:Y:S01]  /*4710*/  IMAD.U32 R9, RZ, RZ, UR8 ;  /* 0x00000008ff097e24 */ /* 0x000fe2000f8e00ff */
[----:B------:R-:W-:Y:S01]  /*4720*/  @!P4 R2UR UR14, R8 ;  /* 0x00000000080ec2ca */ /* 0x000fe200000e0000 */
[----:B------:R-:W-:Y:S01]  /*4730*/  @!UP1 UIADD3 UR8, UPT, UPT, UR7, 0x6200, URZ ;  /* 0x0000620007089890 */ /* 0x000fe2000fffe0ff */
[----:B------:R-:W-:Y:S02]  /*4740*/  VOTEU.ALL UP1, P4 ;  /* 0x0000000000ff7886 */ /* 0x000fe40002020000 */
[----:B------:R-:W-:Y:S11]  /*4750*/  @!P4 R2UR UR15, R9 ;  /* 0x00000000090fc2ca */ /* 0x000ff600000e0000 */
[----:B------:R-:W-:Y:S02]  /*4760*/  @!UPT UIADD3 URZ, UPT, UPT, URZ, URZ, URZ ;  /* 0x000000fffffff290 */ /* 0x000fe4000fffe0ff */
[----:B------:R2:W-:Y:S01]  /*4770*/  @!UP1 UTMALDG.3D [UR8], [UR14], desc[UR18] ;  /* 0x000012080e0095b4 */ /* 0x0005e20008011000 */
[----:B------:R2:W-:Y:S01]  /*4780*/  @!P4 SYNCS.ARRIVE.TRANS64.RED.A0TR RZ, [UR7+0x58], R25 ;  /* 0x00005819ffffc9a7 */ /* 0x0005e20008300407 */
[----:B------:R-:W-:Y:S01]  /*4790*/  UPLOP3.LUT UP1, UPT, UPT, UPT, UPT, 0x80, 0x8 ;  /* 0x000000000008789c */ /* 0x000fe20003f2f070 */
[----:B------:R-:W-:Y:S01]  /*47a0*/  SYNCS.ARRIVE.TRANS64.RED.A1T0 RZ, [UR13], RZ ;  /* 0x000000ffffff79a7 */ /* 0x000fe2000810040d */
[----:B------:R-:W-:Y:S09]  /*47b0*/  @P3 BRA `(.L_x_78) ;  /* 0xfffffff000a03947 */ /* 0x000ff2000383ffff */
[----:B------:R-:W-:-:S04]  /*47c0*/  SHF.L.U32 R2, R29, 0x1f, RZ ;  /* 0x0000001f1d027819 */ /* 0x000fc800000006ff */
[----:B------:R-:W1:Y:S02]  /*47d0*/  SYNCS.PHASECHK.TRANS64.TRYWAIT P0, [UR7+0x60], R2 ;  /* 0x00006002ff0075a7 */ /* 0x000e640008001107 */
[----:B-1----:R-:W-:Y:S05]  /*47e0*/  @!P0 BRA `(.L_x_79) ;  /* 0x0000004c00188947 */ /* 0x002fea0003800000 */
.L_x_169:
[----:B------:R-:W3:Y:S02]  /*47f0*/  SYNCS.PHASECHK.TRANS64.TRYWAIT P0, [UR7+0x68], R2 ;  /* 0x00006802ff0075a7 */ /* 0x000ee40008001107 */
[----:B---3--:R-:W-:Y:S05]  /*4800*/  @!P0 BRA `(.L_x_80) ;  /* 0x0000004c00288947 */ /* 0x008fea0003800000 */
.L_x_171:
[----:B------:R-:W3:Y:S02]  /*4810*/  SYNCS.PHASECHK.TRANS64.TRYWAIT P0, [UR7+0x70], R2 ;  /* 0x00007002ff0075a7 */ /* 0x000ee40008001107 */
[----:B---3--:R-:W-:Y:S05]  /*4820*/  @!P0 BRA `(.L_x_81) ;  /* 0x0000004c00388947 */ /* 0x008fea0003800000 */
.L_x_173:
[----:B-1----:R-:W-:-:S07]  /*4830*/  MOV R0, UR7 ;  /* 0x0000000700007c02 */ /* 0x002fce0008000f00 */
.L_x_82:
[----:B-1----:R-:W-:-:S04]  /*4840*/  SHF.L.U32 R2, R29, 0x1f, RZ ;  /* 0x0000001f1d027819 */ /* 0x002fc800000006ff */
[----:B------:R1:W3:Y:S03]  /*4850*/  SYNCS.PHASECHK.TRANS64.TRYWAIT P0, [R0+URZ+0x78], R2 ;  /* 0x00007802000075a7 */ /* 0x0002e600080011ff */
[----:B---3--:R-:W-:Y:S05]  /*4860*/  @!P0 NANOSLEEP.SYNCS 0x989680 ;  /* 0x009896800000895d */ /* 0x008fea0003900000 */
[----:B------:R-:W3:Y:S02]  /*4870*/  @!P0 SYNCS.PHASECHK.TRANS64 P0, [R0+URZ+0x78], R2 ;  /* 0x00007802000085a7 */ /* 0x000ee400080010ff */
[----:B--23--:R-:W-:Y:S05]  /*4880*/  @P0 EXIT ;  /* 0x000000000000094d */ /* 0x00cfea0003800000 */
[----:B------:R-:W-:Y:S05]  /*4890*/  BRA `(.L_x_82) ;  /* 0xfffffffc00e87947 */ /* 0x000fea000383ffff */
.L_x_67:
[----:B------:R-:W-:-:S06]  /*48a0*/  UISETP.GE.AND UP1, UPT, UR8, 0x4, UPT ;  /* 0x000000040800788c */ /* 0x000fcc000bf26270 */
[----:B------:R-:W-:-:S13]  /*48b0*/  PLOP3.LUT P0, PT, PT, PT, UP1, 0x80, 0x8 ;  /* 0x000000000008781c */ /* 0x000fda0003f0f018 */
[----:B------:R-:W-:Y:S05]  /*48c0*/  @!P0 EXIT ;  /* 0x000000000000894d */ /* 0x000fea0003800000 */
[----:B------:R-:W-:Y:S01]  /*48d0*/  BAR.SYNC.DEFER_BLOCKING 0x6, 0xa0 ;  /* 0x0182800000007b1d */ /* 0x000fe20000010000 */
[C---:B------:R-:W-:Y:S01]  /*48e0*/  IMAD.SHL.U32 R2, R101.reuse, 0x20, RZ ;  /* 0x0000002065027824 */ /* 0x040fe200078e00ff */
[C---:B------:R-:W-:Y:S01]  /*48f0*/  SHF.L.U32 R46, R101.reuse, 0x10, RZ ;  /* 0x00000010652e7819 */ /* 0x040fe200000006ff */
[C---:B------:R-:W-:Y:S01]  /*4900*/  IMAD.SHL.U32 R100, R101.reuse, 0x4, RZ ;  /* 0x0000000465647824 */ /* 0x040fe200078e00ff */
[C---:B------:R-:W-:Y:S01]  /*4910*/  LOP3.LUT R102, R101.reuse, 0x60, RZ, 0xc0, !PT ;  /* 0x0000006065667812 */ /* 0x040fe200078ec0ff */
[----:B------:R-:W-:Y:S01]  /*4920*/  HFMA2 R97, -RZ, RZ, 0, 5.9604644775390625e-08 ;  /* 0x00000001ff617431 */ /* 0x000fe200000001ff */
[----:B------:R-:W-:Y:S02]  /*4930*/  UMOV UR48, 0x400 ;  /* 0x0000040000307882 */ /* 0x000fe40000000000 */
[----:B------:R-:W1:Y:S01]  /*4940*/  LDC R91, c[0x0][0x370] ;  /* 0x0000dc00ff5b7b82 */ /* 0x000e620000000800 */
[----:B------:R-:W-:Y:S01]  /*4950*/  ULEA UR48, UR37, UR48, 0x18 ;  /* 0x0000003025307291 */ /* 0x000fe2000f8ec0ff */
[----:B------:R-:W-:Y:S01]  /*4960*/  LOP3.LUT R3, R2, 0xc0, RZ, 0xc0, !PT ;  /* 0x000000c002037812 */ /* 0x000fe200078ec0ff */
[----:B------:R-:W-:Y:S01]  /*4970*/  HFMA2 R95, -RZ, RZ, 0, 0 ;  /* 0x00000000ff5f7431 */ /* 0x000fe200000001ff */
[----:B------:R-:W-:Y:S01]  /*4980*/  LOP3.LUT R99, R101, 0x2, RZ, 0xc0, !PT ;  /* 0x0000000265637812 */ /* 0x000fe200078ec0ff */
[----:B------:R-:W-:Y:S01]  /*4990*/  UIADD3 UR4, UPT, UPT, UR48, 0x200, URZ ;  /* 0x0000020030047890 */ /* 0x000fe2000fffe0ff */
[----:B------:R-:W-:Y:S01]  /*49a0*/  LOP3.LUT R100, R3, 0x18, R100, 0xf8, !PT ;  /* 0x0000001803647812 */ /* 0x000fe200078ef864 */
[----:B------:R-:W-:Y:S01]  /*49b0*/  IMAD.MOV.U32 R45, RZ, RZ, RZ ;  /* 0x000000ffff2d7224 */ /* 0x000fe200078e00ff */
[----:B------:R-:W2:Y:S01]  /*49c0*/  LDC R42, c[0x0][0xb0c] ;  /* 0x0002c300ff2a7b82 */ /* 0x000ea20000000800 */
[----:B------:R-:W-:Y:S01]  /*49d0*/  LOP3.LUT R46, R46, 0x600000, RZ, 0xc0, !PT ;  /* 0x006000002e2e7812 */ /* 0x000fe200078ec0ff */
[----:B------:R-:W-:Y:S01]  /*49e0*/  IMAD.MOV.U32 R105, RZ, RZ, RZ ;  /* 0x000000ffff697224 */ /* 0x000fe200078e00ff */
[----:B------:R-:W-:Y:S01]  /*49f0*/  LOP3.LUT R100, R100, 0xf20, R2, 0xf8, !PT ;  /* 0x00000f2064647812 */ /* 0x000fe200078ef802 */
[----:B------:R-:W-:Y:S01]  /*4a00*/  IMAD.U32 R93, RZ, RZ, UR4 ;  /* 0x00000004ff5d7e24 */ /* 0x000fe2000f8e00ff */
[----:B------:R-:W-:Y:S01]  /*4a10*/  LOP3.LUT R101, R101, 0x4, RZ, 0xc0, !PT ;  /* 0x0000000465657812 */ /* 0x000fe200078ec0ff */
[----:B------:R-:W4:Y:S01]  /*4a20*/  LDCU.64 UR52, c[0x0][0x348] ;  /* 0x00006900ff3477ac */ /* 0x000f220008000a00 */
[----:B------:R-:W-:Y:S01]  /*4a30*/  MOV R96, RZ ;  /* 0x000000ff00607202 */ /* 0x000fe20000000f00 */
[----:B------:R-:W1:Y:S01]  /*4a40*/  LDC R89, c[0x0][0xb20] ;  /* 0x0002c800ff597b82 */ /* 0x000e620000000800 */
[----:B------:R-:W3:Y:S01]  /*4a50*/  LDS R0, [UR48+0x140] ;  /* 0x00014030ff007984 */ /* 0x000ee20008000800 */
[----:B------:R-:W-:Y:S01]  /*4a60*/  IMAD R100, R100, 0x2, R93 ;  /* 0x0000000264647824 */ /* 0x000fe200078e025d */
[----:B------:R-:W1:Y:S03]  /*4a70*/  LDCU.64 UR38, c[0x0][0x888] ;  /* 0x00011100ff2677ac */ /* 0x000e660008000a00 */
[--C-:B------:R-:W-:Y:S01]  /*4a80*/  IMAD R99, R99, -0x10, R100.reuse ;  /* 0xfffffff063637824 */ /* 0x100fe200078e0264 */
[----:B------:R-:W1:Y:S01]  /*4a90*/  LDCU.64 UR44, c[0x0][0x890] ;  /* 0x00011200ff2c77ac */ /* 0x000e620008000a00 */
[----:B------:R-:W1:Y:S01]  /*4aa0*/  LDC R41, c[0x0][0xb30] ;  /* 0x0002cc00ff297b82 */ /* 0x000e620000000800 */
[----:B------:R-:W-:Y:S01]  /*4ab0*/  IMAD R98, R101, -0x10, R100 ;  /* 0xfffffff065627824 */ /* 0x000fe200078e0264 */
[----:B------:R-:W-:Y:S01]  /*4ac0*/  UMOV UR49, URZ ;  /* 0x000000ff00317c82 */ /* 0x000fe20008000000 */
[----:B------:R-:W-:-:S05]  /*4ad0*/  UMOV UR51, URZ ;  /* 0x000000ff00337c82 */ /* 0x000fca0008000000 */
[----:B------:R-:W1:Y:S08]  /*4ae0*/  LDC.64 R84, c[0x0][0xb10] ;  /* 0x0002c400ff547b82 */ /* 0x000e700000000a00 */
[----:B------:R-:W1:Y:S08]  /*4af0*/  LDC.64 R38, c[0x0][0xb18] ;  /* 0x0002c600ff267b82 */ /* 0x000e700000000a00 */
[----:B------:R-:W1:Y:S08]  /*4b00*/  LDC.64 R36, c[0x0][0xb28] ;  /* 0x0002ca00ff247b82 */ /* 0x000e700000000a00 */
[----:B------:R-:W1:Y:S01]  /*4b10*/  LDC.64 R82, c[0x0][0x8b0] ;  /* 0x00022c00ff527b82 */ /* 0x000e620000000a00 */
[----:B---3--:R-:W-:-:S07]  /*4b20*/  IMAD.IADD R46, R0, 0x1, R46 ;  /* 0x00000001002e7824 */ /* 0x008fce00078e022e */
[----:B------:R-:W3:Y:S08]  /*4b30*/  LDC.64 R80, c[0x0][0x8a8] ;  /* 0x00022a00ff507b82 */ /* 0x000ef00000000a00 */
[----:B--2-4-:R-:W1:Y:S02]  /*4b40*/  LDC R90, c[0x0][0x374] ;  /* 0x0000dd00ff5a7b82 */ /* 0x014e640000000800 */
.L_x_126:
[----:B------:R-:W-:Y:S02]  /*4b50*/  LEA R0, R105, UR48, 0x3 ;  /* 0x0000003069007c11 */ /* 0x000fe4000f8e18ff */
[----:B------:R-:W-:Y:S02]  /*4b60*/  SHF.L.U32 R2, R95, 0x1f, RZ ;  /* 0x0000001f5f027819 */ /* 0x000fe400000006ff */
[----:B-1----:R-:W-:Y:S02]  /*4b70*/  LEA R16, R105, UR48, 0x4 ;  /* 0x0000003069107c11 */ /* 0x002fe4000f8e20ff */
[----:B------:R-:W2:Y:S02]  /*4b80*/  SYNCS.PHASECHK.TRANS64.TRYWAIT P0, [R0+URZ+0x90], R2 ;  /* 0x00009002000075a7 */ /* 0x000ea400080011ff */
[----:B--23--:R-:W-:Y:S05]  /*4b90*/  @!P0 BRA `(.L_x_83) ;  /* 0x0000004800748947 */ /* 0x00cfea0003800000 */
.L_x_174:
[----:B------:R-:W4:Y:S01]  /*4ba0*/  LDC.64 R10, c[0x0][0xb10] ;  /* 0x0002c400ff0a7b82 */ /* 0x000f220000000a00 */
[----:B------:R-:W3:Y:S01]  /*4bb0*/  LDS.128 R16, [R16+0x120] ;  /* 0x0001200010107984 */ /* 0x000ee20000000c00 */
[----:B-1----:R-:W-:Y:S01]  /*4bc0*/  ISETP.NE.AND P1, PT, R41, 0x1, PT ;  /* 0x000000012900780c */ /* 0x002fe20003f25270 */
[----:B--2---:R-:W-:Y:S01]  /*4bd0*/  VIADD R0, R0, 0xa0 ;  /* 0x000000a000007836 */ /* 0x004fe20000000000 */
[----:B------:R-:W-:Y:S04]  /*4be0*/  ISETP.GE.AND P0, PT, R40, 0x1, PT ;  /* 0x000000012800780c */ /* 0x000fe80003f06270 */
[----:B------:R-:W1:Y:S01]  /*4bf0*/  LDC.64 R8, c[0x0][0xb18] ;  /* 0x0002c600ff087b82 */ /* 0x000e620000000a00 */
[----:B------:R-:W-:Y:S01]  /*4c00*/  PRMT R0, RZ, 0x654, R0 ;  /* 0x00000654ff007816 */ /* 0x000fe20000000000 */
[----:B------:R-:W-:Y:S01]  /*4c10*/  @!PT LDS RZ, [RZ] ;  /* 0x00000000fffff984 */ /* 0x000fe20000000800 */
[----:B------:R-:W-:Y:S01]  /*4c20*/  @!PT LDS RZ, [RZ] ;  /* 0x00000000fffff984 */ /* 0x000fe20000000800 */
[----:B------:R-:W-:Y:S01]  /*4c30*/  @!PT LDS RZ, [RZ] ;  /* 0x00000000fffff984 */ /* 0x000fe20000000800 */
[----:B------:R-:W-:Y:S01]  /*4c40*/  @!PT LDS RZ, [RZ] ;  /* 0x00000000fffff984 */ /* 0x000fe20000000800 */
[----:B------:R2:W-:Y:S06]  /*4c50*/  MEMBAR.ALL.CTA ;  /* 0x0000000000007992 */ /* 0x0005ec0000008000 */
[----:B--2---:R-:W2:Y:S01]  /*4c60*/  FENCE.VIEW.ASYNC.S ;  /* 0x00000000000073c6 */ /* 0x004ea20000000000 */
[----:B------:R-:W1:Y:S08]  /*4c70*/  @!P1 LDC R12, c[0x0][0xb20] ;  /* 0x0002c800ff0c9b82 */ /* 0x000e700000000800 */
[----:B------:R-:W1:Y:S01]  /*4c80*/  @!P1 LDC R7, c[0x0][0xb0c] ;  /* 0x0002c300ff079b82 */ /* 0x000e620000000800 */
[----:B--2---:R2:W-:Y:S01]  /*4c90*/  SYNCS.ARRIVE.TRANS64.RED.A1T0 RZ, [R0+URZ], RZ ;  /* 0x000000ff00ff79a7 */ /* 0x0045e200081004ff */
[----:B---3--:R-:W-:Y:S04]  /*4ca0*/  LOP3.LUT P4, RZ, R18, 0x1, RZ, 0xc0, !PT ;  /* 0x0000000112ff7812 */ /* 0x008fe8000788c0ff */
[----:B------:R-:W-:Y:S09]  /*4cb0*/  P2R R103, PR, RZ, 0x10 ;  /* 0x00000010ff677803 */ /* 0x000ff20000000000 */
[----:B------:R-:W-:Y:S02]  /*4cc0*/  @P4 MOV R44, R16 ;  /* 0x00000010002c4202 */ /* 0x000fe40000000f00 */
[----:B------:R-:W-:Y:S01]  /*4cd0*/  @P4 LOP3.LUT R43, R17, 0xffff, RZ, 0xc0, !PT ;  /* 0x0000ffff112b4812 */ /* 0x000fe200078ec0ff */
[----:B--2-4-:R-:W-:Y:S06]  /*4ce0*/  @!P0 BRA `(.L_x_84) ;  /* 0x0000000000a48947 */ /* 0x014fec0003800000 */
[----:B------:R-:W-:Y:S01]  /*4cf0*/  IMAD.HI.U32 R0, R90, R39, RZ ;  /* 0x000000275a007227 */ /* 0x000fe200078e00ff */
[----:B------:R-:W-:Y:S02]  /*4d00*/  ISETP.NE.AND P0, PT, R38, 0x1, PT ;  /* 0x000000012600780c */ /* 0x000fe40003f05270 */
[----:B------:R-:W-:Y:S01]  /*4d10*/  ISETP.NE.AND P2, PT, R40, 0x1, PT ;  /* 0x000000012800780c */ /* 0x000fe20003f45270 */
[----:B------:R-:W-:Y:S01]  /*4d20*/  IMAD.HI.U32 R4, R91, R84, RZ ;  /* 0x000000545b047227 */ /* 0x000fe200078e00ff */
[----:B------:R-:W-:Y:S02]  /*4d30*/  SHF.R.U32.HI R0, RZ, R89, R0 ;  /* 0x00000059ff007219 */ /* 0x000fe40000011600 */
[----:B------:R-:W-:Y:S01]  /*4d40*/  ISETP.NE.AND P3, PT, R42, 0x1, PT ;  /* 0x000000012a00780c */ /* 0x000fe20003f65270 */
[----:B------:R-:W-:Y:S01]  /*4d50*/  IMAD.HI.U32 R6, R43, R39, RZ ;  /* 0x000000272b067227 */ /* 0x000fe200078e00ff */
[-C--:B------:R-:W-:Y:S02]  /*4d60*/  SHF.R.U32.HI R4, RZ, R85.reuse, R4 ;  /* 0x00000055ff047219 */ /* 0x080fe40000011604 */
[----:B------:R-:W-:Y:S01]  /*4d70*/  SEL R0, R90, R0, !P0 ;  /* 0x000000005a007207 */ /* 0x000fe20004000000 */
[----:B------:R-:W-:Y:S01]  /*4d80*/  IMAD.HI.U32 R5, R44, R84, RZ ;  /* 0x000000542c057227 */ /* 0x000fe200078e00ff */
[----:B------:R-:W-:Y:S03]  /*4d90*/  SEL R4, R91, R4, !P3 ;  /* 0x000000045b047207 */ /* 0x000fe60005800000 */
[-C--:B------:R-:W-:Y:S01]  /*4da0*/  IMAD.HI.U32 R3, R0, R36.reuse, RZ ;  /* 0x0000002400037227 */ /* 0x080fe200078e00ff */
[----:B------:R-:W-:Y:S03]  /*4db0*/  SHF.R.U32.HI R5, RZ, R85, R5 ;  /* 0x00000055ff057219 */ /* 0x000fe60000011605 */
[----:B------:R-:W-:Y:S01]  /*4dc0*/  IMAD.HI.U32 R2, R4, R36, RZ ;  /* 0x0000002404027227 */ /* 0x000fe200078e00ff */
[----:B------:R-:W-:Y:S02]  /*4dd0*/  @P2 SHF.R.U32.HI R0, RZ, R37, R3 ;  /* 0x00000025ff002219 */ /* 0x000fe40000011603 */
[----:B------:R-:W-:Y:S02]  /*4de0*/  SHF.R.U32.HI R3, RZ, R89, R6 ;  /* 0x00000059ff037219 */ /* 0x000fe40000011606 */
[----:B------:R-:W-:Y:S01]  /*4df0*/  @P2 SHF.R.U32.HI R4, RZ, R37, R2 ;  /* 0x00000025ff042219 */ /* 0x000fe20000011602 */
[----:B------:R-:W-:Y:S01]  /*4e00*/  IMAD R0, R40, R0, RZ ;  /* 0x0000000028007224 */ /* 0x000fe200078e02ff */
[----:B------:R-:W-:Y:S02]  /*4e10*/  SEL R3, R43, R3, !P0 ;  /* 0x000000032b037207 */ /* 0x000fe40004000000 */
[----:B------:R-:W-:Y:S01]  /*4e20*/  SEL R2, R44, R5, !P3 ;  /* 0x000000052c027207 */ /* 0x000fe20005800000 */
[----:B------:R-:W-:Y:S01]  /*4e30*/  IMAD R5, R40, R4, RZ ;  /* 0x0000000428057224 */ /* 0x000fe200078e02ff */
[C---:B------:R-:W-:Y:S01]  /*4e40*/  ISETP.GE.AND P0, PT, R3.reuse, R0, PT ;  /* 0x000000000300720c */ /* 0x040fe20003f06270 */
[C---:B------:R-:W-:Y:S03]  /*4e50*/  IMAD.HI.U32 R0, R3.reuse, R36, RZ ;  /* 0x0000002403007227 */ /* 0x040fe600078e00ff */
[C---:B------:R-:W-:Y:S02]  /*4e60*/  ISETP.GE.OR P0, PT, R2.reuse, R5, P0 ;  /* 0x000000050200720c */ /* 0x040fe40000706670 */
[----:B------:R-:W-:Y:S04]  /*4e70*/  SHF.R.U32.HI R0, RZ, R37, R0 ;  /* 0x00000025ff007219 */ /* 0x000fe80000011600 */
[C---:B------:R-:W-:Y:S05]  /*4e80*/  SEL R6, R3.reuse, R0, !P2 ;  /* 0x0000000003067207 */ /* 0x040fea0005000000 */
        /* <DEDUP_REMOVED lines=14> */
[----:B------:R-:W-:Y:S07]  /*4f70*/  IMAD R43, R3, R38, R43 ;  /* 0x00000026032b7224 */ /* 0x000fee00078e022b */
.L_x_84:
[----:B-1----:R-:W-:Y:S01]  /*4f80*/  @!P1 ISETP.NE.AND P0, PT, R8, 0x1, PT ;  /* 0x000000010800980c */ /* 0x002fe20003f05270 */
[----:B------:R-:W-:Y:S01]  /*4f90*/  @!P1 IMAD.HI.U32 R2, R43, R9, RZ ;  /* 0x000000092b029227 */ /* 0x000fe200078e00ff */
[----:B------:R-:W-:Y:S01]  /*4fa0*/  R2UR UR42, R15 ;  /* 0x000000000f2a72ca */ /* 0x000fe200000e0000 */
[----:B------:R-:W-:Y:S01]  /*4fb0*/  BSSY.RECONVERGENT B6, `(.L_x_85) ;  /* 0x0000031000067945 */ /* 0x000fe20003800200 */
[----:B------:R-:W-:Y:S01]  /*4fc0*/  R2UR UR41, R14 ;  /* 0x000000000e2972ca */ /* 0x000fe200000e0000 */
[C---:B------:R-:W-:Y:S01]  /*4fd0*/  @!P1 IMAD.HI.U32 R0, R44.reuse, R10, RZ ;  /* 0x0000000a2c009227 */ /* 0x040fe200078e00ff */
[----:B------:R-:W-:Y:S02]  /*4fe0*/  @!P1 SHF.R.U32.HI R2, RZ, R12, R2 ;  /* 0x0000000cff029219 */ /* 0x000fe40000011602 */
[----:B------:R-:W-:Y:S01]  /*4ff0*/  @!P1 ISETP.NE.AND P2, PT, R7, 0x1, PT ;  /* 0x000000010700980c */ /* 0x000fe20003f45270 */
[----:B------:R-:W-:Y:S01]  /*5000*/  VIADD R105, R105, 0x1 ;  /* 0x0000000169697836 */ /* 0x000fe20000000000 */
[----:B------:R-:W-:Y:S02]  /*5010*/  @!P1 SEL R2, R43, R2, !P0 ;  /* 0x000000022b029207 */ /* 0x000fe40004000000 */
[----:B------:R-:W-:Y:S02]  /*5020*/  @!P1 SHF.R.U32.HI R0, RZ, R11, R0 ;  /* 0x0000000bff009219 */ /* 0x000fe40000011600 */
[----:B------:R-:W-:Y:S01]  /*5030*/  LOP3.LUT P0, RZ, R93, 0x1b0, RZ, 0xc0, !PT ;  /* 0x000001b05dff7812 */ /* 0x000fe2000780c0ff */
[----:B------:R-:W-:Y:S01]  /*5040*/  USHF.L.U32 UR42, UR42, 0x7, URZ ;  /* 0x000000072a2a7899 */ /* 0x000fe200080006ff */
[----:B------:R-:W-:Y:S01]  /*5050*/  @!P1 SEL R3, R44, R0, !P2 ;  /* 0x000000002c039207 */ /* 0x000fe20005000000 */
[----:B------:R-:W-:Y:S01]  /*5060*/  USHF.L.U32 UR41, UR41, 0x7, URZ ;  /* 0x0000000729297899 */ /* 0x000fe200080006ff */
[----:B------:R-:W-:Y:S03]  /*5070*/  @P4 SHF.R.U32.HI R94, RZ, 0x10, R17 ;  /* 0x00000010ff5e4819 */ /* 0x000fe60000011611 */
[----:B------:R-:W-:Y:S02]  /*5080*/  @!P1 IMAD.IADD R0, R2, 0x1, -R3 ;  /* 0x0000000102009824 */ /* 0x000fe400078e0a03 */
[----:B------:R-:W-:Y:S02]  /*5090*/  @!P1 IMAD.IADD R2, R3, 0x1, -R2 ;  /* 0x0000000103029824 */ /* 0x000fe400078e0a02 */
[----:B------:R-:W-:Y:S02]  /*50a0*/  @!P1 IMAD R44, R0, R7, R44 ;  /* 0x00000007002c9224 */ /* 0x000fe400078e022c */
[----:B------:R-:W-:Y:S01]  /*50b0*/  @!P1 IMAD R43, R2, R8, R43 ;  /* 0x00000008022b9224 */ /* 0x000fe200078e022b */
[----:B------:R-:W-:Y:S06]  /*50c0*/  @!P0 BRA `(.L_x_86) ;  /* 0x00000000007c8947 */ /* 0x000fec0003800000 */
[----:B------:R-:W1:Y:S01]  /*50d0*/  LDCU.64 UR8, c[0x4][0x80] ;  /* 0x01001000ff0877ac */ /* 0x000e620008000a00 */
[----:B------:R-:W-:Y:S01]  /*50e0*/  MOV R2, 0x0 ;  /* 0x0000000000027802 */ /* 0x000fe20000000f00 */
[----:B------:R-:W-:Y:S02]  /*50f0*/  HFMA2 R12, -RZ, RZ, 0, 5.9604644775390625e-08 ;  /* 0x00000001ff0c7431 */ /* 0x000fe400000001ff */
[----:B------:R-:W-:Y:S01]  /*5100*/  IMAD.MOV.U32 R8, RZ, RZ, 0x70 ;  /* 0x00000070ff087424 */ /* 0x000fe200078e00ff */
[----:B------:R2:W3:Y:S01]  /*5110*/  LDC.64 R14, c[0x4][R2] ;  /* 0x01000000020e7b82 */ /* 0x0004e20000000a00 */
[----:B------:R-:W4:Y:S01]  /*5120*/  LDCU.64 UR6, c[0x4][0x88] ;  /* 0x01001100ff0677ac */ /* 0x000f220008000a00 */
[----:B------:R-:W-:Y:S01]  /*5130*/  IMAD.MOV.U32 R13, RZ, RZ, RZ ;  /* 0x000000ffff0d7224 */ /* 0x000fe200078e00ff */
[----:B------:R-:W2:Y:S01]  /*5140*/  LDCU.64 UR4, c[0x4][0x8] ;  /* 0x01000100ff0477ac */ /* 0x000ea20008000a00 */
[----:B-1----:R-:W-:Y:S01]  /*5150*/  MOV R5, UR9 ;  /* 0x0000000900057c02 */ /* 0x002fe20008000f00 */
[----:B------:R-:W-:Y:S01]  /*5160*/  IMAD.U32 R4, RZ, RZ, UR8 ;  /* 0x00000008ff047e24 */ /* 0x000fe2000f8e00ff */
[----:B----4-:R-:W-:Y:S01]  /*5170*/  MOV R7, UR7 ;  /* 0x0000000700077c02 */ /* 0x010fe20008000f00 */
[----:B------:R-:W-:Y:S01]  /*5180*/  IMAD.U32 R6, RZ, RZ, UR6 ;  /* 0x00000006ff067e24 */ /* 0x000fe2000f8e00ff */
[----:B--2---:R-:W-:Y:S01]  /*5190*/  MOV R11, UR5 ;  /* 0x00000005000b7c02 */ /* 0x004fe20008000f00 */
[----:B------:R-:W-:Y:S02]  /*51a0*/  IMAD.U32 R10, RZ, RZ, UR4 ;  /* 0x00000004ff0a7e24 */ /* 0x000fe4000f8e00ff */
[----:B------:R-:W-:Y:S07]  /*51b0*/  LEPC R20, `(.L_x_87) ;  /* 0x000000001014794e */ /* 0x000fee0000000000 */
[----:B---3-5:R-:W-:Y:S05]  /*51c0*/  CALL.ABS.NOINC R14 ;  /* 0x000000000e007343 */ /* 0x028fea0003c00000 */
.L_x_87:
[----:B------:R-:W1:Y:S01]  /*51d0*/  LDCU.64 UR8, c[0x4][0x80] ;  /* 0x01001000ff0877ac */ /* 0x000e620008000a00 */
[----:B------:R-:W2:Y:S01]  /*51e0*/  LDC.64 R2, c[0x4][R2] ;  /* 0x0100000002027b82 */ /* 0x000ea20000000a00 */
[----:B------:R-:W-:Y:S02]  /*51f0*/  HFMA2 R12, -RZ, RZ, 0, 5.9604644775390625e-08 ;  /* 0x00000001ff0c7431 */ /* 0x000fe400000001ff */
[----:B------:R-:W-:Y:S02]  /*5200*/  IMAD.MOV.U32 R8, RZ, RZ, 0x70 ;  /* 0x00000070ff087424 */ /* 0x000fe400078e00ff */
[----:B------:R-:W-:Y:S01]  /*5210*/  IMAD.MOV.U32 R13, RZ, RZ, RZ ;  /* 0x000000ffff0d7224 */ /* 0x000fe200078e00ff */
[----:B------:R-:W3:Y:S01]  /*5220*/  LDCU.64 UR6, c[0x4][0x88] ;  /* 0x01001100ff0677ac */ /* 0x000ee20008000a00 */
[----:B------:R-:W4:Y:S01]  /*5230*/  LDCU.64 UR4, c[0x4][0x8] ;  /* 0x01000100ff0477ac */ /* 0x000f220008000a00 */
[----:B-1----:R-:W-:Y:S02]  /*5240*/  MOV R4, UR8 ;  /* 0x0000000800047c02 */ /* 0x002fe40008000f00 */
[----:B------:R-:W-:Y:S02]  /*5250*/  MOV R5, UR9 ;  /* 0x0000000900057c02 */ /* 0x000fe40008000f00 */
[----:B---3--:R-:W-:Y:S01]  /*5260*/  MOV R7, UR7 ;  /* 0x0000000700077c02 */ /* 0x008fe20008000f00 */
[----:B------:R-:W-:Y:S01]  /*5270*/  IMAD.U32 R6, RZ, RZ, UR6 ;  /* 0x00000006ff067e24 */ /* 0x000fe2000f8e00ff */
[----:B----4-:R-:W-:Y:S01]  /*5280*/  MOV R11, UR5 ;  /* 0x00000005000b7c02 */ /* 0x010fe20008000f00 */
[----:B------:R-:W-:Y:S02]  /*5290*/  IMAD.U32 R10, RZ, RZ, UR4 ;  /* 0x00000004ff0a7e24 */ /* 0x000fe4000f8e00ff */
[----:B------:R-:W-:Y:S07]  /*52a0*/  LEPC R20, `(.L_x_86) ;  /* 0x000000001014794e */ /* 0x000fee0000000000 */
[----:B--2---:R-:W-:Y:S05]  /*52b0*/  CALL.ABS.NOINC R2 ;  /* 0x0000000002007343 */ /* 0x004fea0003c00000 */
.L_x_86:
[----:B------:R-:W-:Y:S05]  /*52c0*/  BSYNC.RECONVERGENT B6 ;  /* 0x0000000000067941 */ /* 0x000fea0003800200 */
.L_x_85:
[----:B------:R-:W-:Y:S01]  /*52d0*/  ISETP.NE.U32.AND P4, PT, R82, RZ, PT ;  /* 0x000000ff5200720c */ /* 0x000fe20003f85070 */
[----:B------:R-:W-:Y:S01]  /*52e0*/  UISETP.NE.AND UP2, UPT, UR50, URZ, UPT ;  /* 0x000000ff3200728c */ /* 0x000fe2000bf45270 */
[----:B------:R-:W-:Y:S01]  /*52f0*/  ISETP.NE.U32.AND P2, PT, RZ, UR38, PT ;  /* 0x00000026ff007c0c */ /* 0x000fe2000bf45070 */
[----:B------:R-:W-:Y:S01]  /*5300*/  UISETP.NE.U32.AND UP1, UPT, UR44, URZ, UPT ;  /* 0x000000ff2c00728c */ /* 0x000fe2000bf25070 */
[----:B------:R-:W-:Y:S01]  /*5310*/  ISETP.NE.AND.EX P4, PT, R83, RZ, PT, P4 ;  /* 0x000000ff5300720c */ /* 0x000fe20003f85340 */
[----:B------:R-:W-:Y:S01]  /*5320*/  UPLOP3.LUT UP0, UPT, UPT, UPT, UPT, 0x40, 0x4 ;  /* 0x000000000004789c */ /* 0x000fe20003f0e870 */
[----:B------:R-:W-:Y:S01]  /*5330*/  ISETP.NE.AND.EX P2, PT, RZ, UR39, PT, P2 ;  /* 0x00000027ff007c0c */ /* 0x000fe2000bf45320 */
[----:B------:R-:W-:Y:S01]  /*5340*/  UISETP.NE.AND.EX UP1, UPT, UR45, URZ, UPT, UP1 ;  /* 0x000000ff2d00728c */ /* 0x000fe2000bf25310 */
[----:B------:R-:W-:Y:S04]  /*5350*/  PLOP3.LUT P1, PT, PT, PT, UP2, 0x80, 0x8 ;  /* 0x000000000008781c */ /* 0x000fe80003f2f028 */
[----:B------:R-:W-:Y:S06]  /*5360*/  @UP2 UPLOP3.LUT UP0, UPT, UPT, UPT, UP1, 0x80, 0x8 ;  /* 0x000000000008289c */ /* 0x000fec0003f0f010 */
[----:B------:R-:W-:Y:S01]  /*5370*/  PLOP3.LUT P0, PT, PT, PT, UP0, 0x80, 0x8 ;  /* 0x000000000008781c */ /* 0x000fe20003f0f008 */
[----:B------:R-:W-:Y:S01]  /*5380*/  @!UPT UIADD3 URZ, UPT, UPT, URZ, URZ, URZ ;  /* 0x000000fffffff290 */ /* 0x000fe2000fffe0ff */
[----:B------:R-:W-:Y:S11]  /*5390*/  BRA.U !UP1, `(.L_x_88) ;  /* 0x0000000109387547 */ /* 0x000ff6000b800000 */
[----:B------:R-:W-:Y:S01]  /*53a0*/  UISETP.NE.U32.AND UP0, UPT, UR38, URZ, UPT ;  /* 0x000000ff2600728c */ /* 0x000fe2000bf05070 */
[----:B------:R-:W-:Y:S02]  /*53b0*/  HFMA2 R0, -RZ, RZ, 0, 5.9604644775390625e-08 ;  /* 0x00000001ff007431 */ /* 0x000fe400000001ff */
[----:B------:R-:W-:Y:S01]  /*53c0*/  IMAD.MOV.U32 R88, RZ, RZ, 0x1 ;  /* 0x00000001ff587424 */ /* 0x000fe200078e00ff */
[----:B------:R-:W-:Y:S06]  /*53d0*/  UISETP.NE.AND.EX UP0, UPT, UR39, URZ, UPT, UP0 ;  /* 0x000000ff2700728c */ /* 0x000fec000bf05300 */
[----:B------:R-:W-:Y:S05]  /*53e0*/  PLOP3.LUT P3, PT, PT, PT, UP0, 0x80, 0x8 ;  /* 0x000000000008781c */ /* 0x000fea0003f6f008 */
[----:B------:R-:W1:Y:S01]  /*53f0*/  @UP0 LDCU.64 UR6, c[0x0][0x888] ;  /* 0x00011100ff0607ac */ /* 0x000e620008000a00 */
[----:B------:R-:W-:Y:S07]  /*5400*/  @UP0 UIMAD UR4, UR36, UR44, URZ ;  /* 0x0000002c240402a4 */ /* 0x000fee000f8e02ff */
[----:B------:R-:W-:Y:S01]  /*5410*/  @!P3 PRMT R88, R0, 0x7610, R88 ;  /* 0x000076100058b816 */ /* 0x000fe20000000058 */
[----:B-1----:R-:W-:Y:S03]  /*5420*/  @UP0 UIMAD.WIDE UR6, UR4, 0x4, UR6 ;  /* 0x00000004040608a5 */ /* 0x002fe6000f8e0206 */
[----:B------:R-:W1:Y:S03]  /*5430*/  @!UP0 LDCU UR4, c[0x0][0x880] ;  /* 0x00011000ff0487ac */ /* 0x000e660008000800 */
[----:B------:R-:W-:Y:S01]  /*5440*/  IMAD.U32 R2, RZ, RZ, UR6 ;  /* 0x00000006ff027e24 */ /* 0x000fe2000f8e00ff */
[----:B------:R-:W-:Y:S05]  /*5450*/  MOV R3, UR7 ;  /* 0x0000000700037c02 */ /* 0x000fea0008000f00 */
[----:B-----5:R2:W5:Y:S02]  /*5460*/  @P3 LDG.E R49, desc[UR46][R2.64] ;  /* 0x0000002e02313981 */ /* 0x020564000c1e1900 */
[----:B-12---:R-:W-:Y:S02]  /*5470*/  @!P3 IMAD.U32 R49, RZ, RZ, UR4 ;  /* 0x00000004ff31be24 */ /* 0x006fe4000f8e00ff */
.L_x_88:
[----:B------:R-:W-:Y:S05]  /*5480*/  @!P4 BRA `(.L_x_89) ;  /* 0x000000000020c947 */ /* 0x000fea0003800000 */
[----:B------:R-:W-:Y:S04]  /*5490*/  ISETP.NE.U32.AND P3, PT, R80, RZ, PT ;  /* 0x000000ff5000720c */ /* 0x000fe80003f65070 */
[----:B------:R-:W-:Y:S11]  /*54a0*/  ISETP.NE.AND.EX P3, PT, R81, RZ, PT, P3 ;  /* 0x000000ff5100720c */ /* 0x000ff60003f65330 */
[----:B------:R-:W-:Y:S02]  /*54b0*/  @!UPT UIADD3 URZ, UPT, UPT, URZ, URZ, URZ ;  /* 0x000000fffffff290 */ /* 0x000fe4000fffe0ff */
[----:B------:R-:W1:Y:S01]  /*54c0*/  @P3 LDC.64 R2, c[0x0][0x8a8] ;  /* 0x00022a00ff023b82 */ /* 0x000e620000000a00 */
[----:B------:R-:W-:Y:S04]  /*54d0*/  @P3 IMAD R0, R82, UR36, RZ ;  /* 0x0000002452003c24 */ /* 0x000fe8000f8e02ff */
[----:B-1----:R-:W-:Y:S05]  /*54e0*/  @P3 IMAD.WIDE R2, R0, 0x4, R2 ;  /* 0x0000000400023825 */ /* 0x002fea00078e0202 */
[----:B-----5:R1:W5:Y:S02]  /*54f0*/  @P3 LDG.E R47, desc[UR46][R2.64] ;  /* 0x0000002e022f3981 */ /* 0x020364000c1e1900 */
[----:B-1----:R-:W2:Y:S02]  /*5500*/  @!P3 LDC R47, c[0x0][0x8a0] ;  /* 0x00022800ff2fbb82 */ /* 0x002ea40000000800 */
.L_x_89:
[----:B-----5:R-:W-:Y:S01]  /*5510*/  FSETP.NEU.AND P3, PT, R49, RZ, PT ;  /* 0x000000ff3100720b */ /* 0x020fe20003f6d000 */
[----:B------:R-:W-:Y:S01]  /*5520*/  BSSY B1, `(.L_x_90) ;  /* 0x0000039000017945 */ /* 0x000fe20003800000 */
[----:B------:R-:W-:Y:S01]  /*5530*/  SEL R3, RZ, 0xffffffff, P2 ;  /* 0xffffffffff037807 */ /* 0x000fe20001000000 */
[----:B------:R-:W-:Y:S01]  /*5540*/  IMAD.MOV.U32 R66, RZ, RZ, 0x1 ;  /* 0x00000001ff427424 */ /* 0x000fe200078e00ff */
[----:B------:R-:W-:Y:S01]  /*5550*/  @P1 LOP3.LUT P2, RZ, R88, 0xff, RZ, 0xc0, !PT ;  /* 0x000000ff58ff1812 */ /* 0x000fe2000784c0ff */
[----:B------:R-:W-:Y:S01]  /*5560*/  IMAD R48, R45, 0x80, R46 ;  /* 0x000000802d307824 */ /* 0x000fe200078e022e */
[----:B------:R-:W-:Y:S01]  /*5570*/  @P1 SEL R0, RZ, 0xffffffff, P3 ;  /* 0xffffffffff001807 */ /* 0x000fe20001800000 */
[----:B------:R-:W-:Y:S01]  /*5580*/  IMAD R106, R101, -0x10, R99 ;  /* 0xfffffff0656a7824 */ /* 0x000fe200078e0263 */
[----:B------:R-:W-:Y:S01]  /*5590*/  LOP3.LUT R97, R97, 0x1, RZ, 0x3c, !PT ;  /* 0x0000000161617812 */ /* 0x000fe200078e3cff */
[----:B------:R-:W-:Y:S01]  /*55a0*/  IMAD.MOV.U32 R65, RZ, RZ, RZ ;  /* 0x000000ffff417224 */ /* 0x000fe200078e00ff */
[----:B------:R-:W-:Y:S02]  /*55b0*/  @P0 SEL R0, R3, R0, !P2 ;  /* 0x0000000003000207 */ /* 0x000fe40005000000 */
[----:B------:R-:W-:Y:S02]  /*55c0*/  CS2R R78, SRZ ;  /* 0x00000000004e7805 */ /* 0x000fe4000001ff00 */
[----:B------:R-:W-:Y:S02]  /*55d0*/  LEA R64, R45, UR48, 0x3 ;  /* 0x000000302d407c11 */ /* 0x000fe4000f8e18ff */
[----:B------:R-:W-:Y:S02]  /*55e0*/  CS2R R76, SRZ ;  /* 0x00000000004c7805 */ /* 0x000fe4000001ff00 */
[----:B------:R-:W-:Y:S02]  /*55f0*/  @P1 LOP3.LUT R0, R0, 0x1, RZ, 0xc0, !PT ;  /* 0x0000000100001812 */ /* 0x000fe400078ec0ff */
[----:B------:R-:W-:Y:S02]  /*5600*/  CS2R R70, SRZ ;  /* 0x0000000000467805 */ /* 0x000fe4000001ff00 */
[----:B------:R-:W-:Y:S02]  /*5610*/  PLOP3.LUT P2, PT, PT, PT, UP1, 0x80, 0x8 ;  /* 0x000000000008781c */ /* 0x000fe40003f4f018 */
[----:B------:R-:W-:Y:S02]  /*5620*/  CS2R R68, SRZ ;  /* 0x0000000000447805 */ /* 0x000fe4000001ff00 */
[----:B------:R-:W-:Y:S02]  /*5630*/  ISETP.NE.U32.OR P5, PT, R0, 0x1, !P1 ;  /* 0x000000010000780c */ /* 0x000fe40004fa5470 */
[----:B------:R-:W-:Y:S02]  /*5640*/  CS2R R62, SRZ ;  /* 0x00000000003e7805 */ /* 0x000fe4000001ff00 */
[----:B------:R-:W-:Y:S02]  /*5650*/  LOP3.LUT P4, R104, R88, 0xff, RZ, 0xc0, !PT ;  /* 0x000000ff58687812 */ /* 0x000fe4000788c0ff */
[----:B------:R-:W-:Y:S02]  /*5660*/  CS2R R60, SRZ ;  /* 0x00000000003c7805 */ /* 0x000fe4000001ff00 */
[----:B------:R-:W-:Y:S02]  /*5670*/  SEL R2, RZ, 0xffffffff, P3 ;  /* 0xffffffffff027807 */ /* 0x000fe40001800000 */
[----:B------:R-:W-:Y:S02]  /*5680*/  CS2R R58, SRZ ;  /* 0x00000000003a7805 */ /* 0x000fe4000001ff00 */
[----:B------:R-:W-:Y:S02]  /*5690*/  P2R R107, PR, RZ, 0x20 ;  /* 0x00000020ff6b7803 */ /* 0x000fe40000000000 */
[----:B------:R-:W-:Y:S02]  /*56a0*/  CS2R R56, SRZ ;  /* 0x0000000000387805 */ /* 0x000fe4000001ff00 */
[----:B------:R-:W-:Y:S02]  /*56b0*/  @P2 SEL R2, R3, R2, !P4 ;  /* 0x0000000203022207 */ /* 0x000fe40006000000 */
[----:B------:R-:W-:Y:S02]  /*56c0*/  @P5 SHF.L.U32 R0, R97, 0x1f, RZ ;  /* 0x0000001f61005819 */ /* 0x000fe400000006ff */
[----:B------:R-:W-:Y:S02]  /*56d0*/  LOP3.LUT R2, R2, 0x1, RZ, 0xc0, !PT ;  /* 0x0000000102027812 */ /* 0x000fe400078ec0ff */
[----:B------:R1:W3:Y:S02]  /*56e0*/  @P5 SYNCS.PHASECHK.TRANS64.TRYWAIT P1, [UR48+0x40], R0 ;  /* 0x00004000ff0055a7 */ /* 0x0002e40008021130 */
[----:B------:R-:W-:Y:S04]  /*56f0*/  ISETP.NE.U32.AND P2, PT, R2, 0x1, PT ;  /* 0x000000010200780c */ /* 0x000fe80003f45070 */
[----:B------:R-:W-:Y:S02]  /*5700*/  P2R R67, PR, RZ, 0x4 ;  /* 0x00000004ff437803 */ /* 0x000fe40000000000 */
[----:B-1----:R-:W-:Y:S04]  /*5710*/  SHF.L.U32 R0, R96, 0x1f, RZ ;  /* 0x0000001f60007819 */ /* 0x002fe800000006ff */
[----:B------:R1:W4:Y:S01]  /*5720*/  SYNCS.PHASECHK.TRANS64.TRYWAIT P0, [R64+URZ+0xb0], R0 ;  /* 0x0000b000400075a7 */ /* 0x00032200080011ff */
[----:B---3--:R-:W-:Y:S01]  /*5730*/  @P5 SEL R66, RZ, 0x1, !P1 ;  /* 0x00000001ff425807 */ /* 0x008fe20004800000 */
[----:B-1----:R-:W-:Y:S06]  /*5740*/  @!P5 BRA `(.L_x_91) ;  /* 0x000000000058d947 */ /* 0x002fec0003800000 */
[----:B------:R-:W-:Y:S01]  /*5750*/  IMAD.MOV.U32 R79, RZ, RZ, RZ ;  /* 0x000000ffff4f7224 */ /* 0x000fe200078e00ff */
[----:B------:R-:W-:Y:S01]  /*5760*/  ISETP.NE.AND P1, PT, R66, RZ, PT ;  /* 0x000000ff4200720c */ /* 0x000fe20003f25270 */
[----:B------:R-:W-:Y:S01]  /*5770*/  BSSY B0, `(.L_x_92) ;  /* 0x000000c000007945 */ /* 0x000fe20003800000 */
[----:B------:R-:W-:Y:S02]  /*5780*/  CS2R R58, SRZ ;  /* 0x00000000003a7805 */ /* 0x000fe4000001ff00 */
[----:B------:R-:W-:Y:S02]  /*5790*/  CS2R R56, SRZ ;  /* 0x0000000000387805 */ /* 0x000fe4000001ff00 */
[----:B------:R-:W-:Y:S02]  /*57a0*/  CS2R R62, SRZ ;  /* 0x00000000003e7805 */ /* 0x000fe4000001ff00 */
[----:B------:R-:W-:Y:S02]  /*57b0*/  CS2R R60, SRZ ;  /* 0x00000000003c7805 */ /* 0x000fe4000001ff00 */
[----:B------:R-:W-:Y:S02]  /*57c0*/  CS2R R70, SRZ ;  /* 0x0000000000467805 */ /* 0x000fe4000001ff00 */
[----:B------:R-:W-:Y:S02]  /*57d0*/  CS2R R68, SRZ ;  /* 0x0000000000447805 */ /* 0x000fe4000001ff00 */
[----:B------:R-:W-:Y:S01]  /*57e0*/  CS2R R76, SRZ ;  /* 0x00000000004c7805 */ /* 0x000fe2000001ff00 */
[----:B------:R-:W-:Y:S06]  /*57f0*/  @P1 BRA `(.L_x_93) ;  /* 0x00000000000c1947 */ /* 0x000fec0003800000 */
[----:B------:R-:W-:Y:S04]  /*5800*/  SHF.L.U32 R3, R97, 0x1f, RZ ;  /* 0x0000001f61037819 */ /* 0x000fe800000006ff */
[----:B------:R-:W1:Y:S02]  /*5810*/  SYNCS.PHASECHK.TRANS64.TRYWAIT P1, [UR48+0x40], R3 ;  /* 0x00004003ff0075a7 */ /* 0x000e640008021130 */
[----:B-1----:R-:W-:Y:S05]  /*5820*/  @!P1 BRA `(.L_x_94) ;  /* 0x0000003c00649947 */ /* 0x002fea0003800000 */
.L_x_93:
[----:B------:R-:W-:Y:S05]  /*5830*/  BSYNC B0 ;  /* 0x0000000000007941 */ /* 0x000fea0003800000 */
.L_x_92:
[----:B------:R-:W-:Y:S01]  /*5840*/  ISETP.NE.AND P1, PT, R67, RZ, PT ;  /* 0x000000ff4300720c */ /* 0x000fe20003f25270 */
[----:B------:R-:W-:Y:S11]  /*5850*/  HFMA2 R65, -RZ, RZ, 0, 5.9604644775390625e-08 ;  /* 0x00000001ff417431 */ /* 0x000ff600000001ff */
[----:B------:R-:W-:Y:S01]  /*5860*/  @!UPT UIADD3 URZ, UPT, UPT, URZ, URZ, URZ ;  /* 0x000000fffffff290 */ /* 0x000fe2000fffe0ff */
[----:B------:R3:W1:Y:S04]  /*5870*/  @P1 LDS.128 R56, [R100] ;  /* 0x0000000064381984 */ /* 0x0006680000000c00 */
[----:B------:R3:W1:Y:S04]  /*5880*/  @P1 LDS.128 R60, [R99+0x10] ;  /* 0x00001000633c1984 */ /* 0x0006680000000c00 */
[----:B------:R3:W1:Y:S04]  /*5890*/  @P1 LDS.128 R68, [R98+0x20] ;  /* 0x0000200062441984 */ /* 0x0006680000000c00 */
[----:B------:R3:W1:Y:S02]  /*58a0*/  @P1 LDS.128 R76, [R106+0x30] ;  /* 0x000030006a4c1984 */ /* 0x0006640000000c00 */
.L_x_91:
[----:B------:R-:W-:Y:S05]  /*58b0*/  BSYNC B1 ;  /* 0x0000000000017941 */ /* 0x000fea0003800000 */
.L_x_90:
[----:B-1----:R-:W-:Y:S04]  /*58c0*/  SHF.R.U32.HI R2, RZ, 0x15, R48 ;  /* 0x00000015ff027819 */ /* 0x002fe80000011630 */
[----:B------:R-:W-:Y:S01]  /*58d0*/  LOP3.LUT P1, RZ, R2, 0x3, R92, 0x48, !PT ;  /* 0x0000000302ff7812 */ /* 0x000fe2000782485c */
[----:B------:R-:W-:Y:S01]  /*58e0*/  @!UPT UIADD3 URZ, UPT, UPT, URZ, URZ, URZ ;  /* 0x000000fffffff290 */ /* 0x000fe2000fffe0ff */
[----:B----4-:R-:W-:Y:S11]  /*58f0*/  @P0 BRA `(.L_x_95) ;  /* 0x0000000000080947 */ /* 0x010ff60003800000 */
[----:B------:R-:W1:Y:S02]  /*5900*/  SYNCS.PHASECHK.TRANS64.TRYWAIT P0, [R64+URZ+0xb0], R0 ;  /* 0x0000b000400075a7 */ /* 0x000e6400080011ff */
[----:B-1----:R-:W-:Y:S05]  /*5910*/  @!P0 BRA `(.L_x_96) ;  /* 0x0000003c00408947 */ /* 0x002fea0003800000 */
.L_x_95:
[----:B------:R-:W-:Y:S05]  /*5920*/  @!P1 BRA `(.L_x_97) ;  /* 0x0000000000409947 */ /* 0x000fea0003800000 */
[----:B------:R-:W4:Y:S01]  /*5930*/  LDCU.64 UR8, c[0x4][0x70] ;  /* 0x01000e00ff0877ac */ /* 0x000f220008000a00 */
[----:B------:R-:W-:Y:S01]  /*5940*/  MOV R3, 0x0 ;  /* 0x0000000000037802 */ /* 0x000fe20000000f00 */
[----:B------:R-:W-:Y:S02]  /*5950*/  HFMA2 R12, -RZ, RZ, 0, 5.9604644775390625e-08 ;  /* 0x00000001ff0c7431 */ /* 0x000fe400000001ff */
[----:B------:R-:W-:Y:S02]  /*5960*/  IMAD.MOV.U32 R8, RZ, RZ, 0x192 ;  /* 0x00000192ff087424 */ /* 0x000fe400078e00ff */
[----:B------:R-:W-:Y:S01]  /*5970*/  IMAD.MOV.U32 R13, RZ, RZ, RZ ;  /* 0x000000ffff0d7224 */ /* 0x000fe200078e00ff */
[----:B------:R-:W5:Y:S01]  /*5980*/  LDCU.64 UR6, c[0x4][0x78] ;  /* 0x01000f00ff0677ac */ /* 0x000f620008000a00 */
[----:B------:R-:W1:Y:S01]  /*5990*/  LDC.64 R2, c[0x4][R3] ;  /* 0x0100000003027b82 */ /* 0x000e620000000a00 */
[----:B------:R-:W2:Y:S01]  /*59a0*/  LDCU.64 UR4, c[0x4][0x10] ;  /* 0x01000200ff0477ac */ /* 0x000ea20008000a00 */
[----:B----4-:R-:W-:Y:S01]  /*59b0*/  MOV R5, UR9 ;  /* 0x0000000900057c02 */ /* 0x010fe20008000f00 */
[----:B------:R-:W-:Y:S01]  /*59c0*/  IMAD.U32 R4, RZ, RZ, UR8 ;  /* 0x00000008ff047e24 */ /* 0x000fe2000f8e00ff */
[----:B-----5:R-:W-:Y:S01]  /*59d0*/  MOV R7, UR7 ;  /* 0x0000000700077c02 */ /* 0x020fe20008000f00 */
[----:B------:R-:W-:Y:S01]  /*59e0*/  IMAD.U32 R6, RZ, RZ, UR6 ;  /* 0x00000006ff067e24 */ /* 0x000fe2000f8e00ff */
[----:B--2---:R-:W-:Y:S01]  /*59f0*/  MOV R11, UR5 ;  /* 0x00000005000b7c02 */ /* 0x004fe20008000f00 */
[----:B------:R-:W-:Y:S02]  /*5a00*/  IMAD.U32 R10, RZ, RZ, UR4 ;  /* 0x00000004ff0a7e24 */ /* 0x000fe4000f8e00ff */
[----:B------:R-:W-:Y:S07]  /*5a10*/  LEPC R20, `(.L_x_97) ;  /* 0x000000001014794e */ /* 0x000fee0000000000 */
[----:B-1-3--:R-:W-:Y:S05]  /*5a20*/  CALL.ABS.NOINC R2 ;  /* 0x0000000002007343 */ /* 0x00afea0003c00000 */
.L_x_97:
[----:B------:R-:W-:Y:S05]  /*5a30*/  WARPSYNC.ALL ;  /* 0x0000000000007948 */ /* 0x000fea0003800000 */
[----:B------:R-:W-:Y:S01]  /*5a40*/  R2UR UR4, R48 ;  /* 0x00000000300472ca */ /* 0x000fe200000e0000 */
[--C-:B------:R-:W-:Y:S01]  /*5a50*/  HADD2.F32 R50, -RZ, R56.reuse.H0_H0 ;  /* 0x20000038ff327230 */ /* 0x100fe20000004100 */
[----:B------:R-:W-:Y:S01]  /*5a60*/  ISETP.NE.AND P0, PT, R102, RZ, PT ;  /* 0x000000ff6600720c */ /* 0x000fe20003f05270 */
[----:B------:R-:W-:Y:S01]  /*5a70*/  HADD2.F32 R51, -RZ, R56.H1_H1 ;  /* 0x30000038ff337230 */ /* 0x000fe20000004100 */
[----:B------:R-:W-:Y:S01]  /*5a80*/  BSSY.RECONVERGENT B0, `(.L_x_98) ;  /* 0x0000086000007945 */ /* 0x000fe20003800200 */
[--C-:B------:R-:W-:Y:S08]  /*5a90*/  HADD2.F32 R52, -RZ, R57.reuse.H0_H0 ;  /* 0x20000039ff347230 */ /* 0x100ff00000004100 */
[----:B------:R-:W1:Y:S02]  /*5aa0*/  LDTM.x32 R4, tmem[UR4] ;  /* 0x00000004000479ee */ /* 0x000e6400082c0000 */
[C---:B-12---:R-:W-:Y:S01]  /*5ab0*/  FMUL R0, R47.reuse, R4 ;  /* 0x000000042f007220 */ /* 0x046fe20000400000 */
[C---:B------:R-:W-:Y:S01]  /*5ac0*/  FMUL R2, R47.reuse, R5 ;  /* 0x000000052f027220 */ /* 0x040fe20000400000 */
[C---:B------:R-:W-:Y:S01]  /*5ad0*/  FMUL R4, R47.reuse, R8 ;  /* 0x000000082f047220 */ /* 0x040fe20000400000 */
[----:B------:R-:W-:Y:S01]  /*5ae0*/  FMUL R3, R47, R6 ;  /* 0x000000062f037220 */ /* 0x000fe20000400000 */
[C---:B------:R-:W-:Y:S01]  /*5af0*/  FFMA R0, R49.reuse, R50, R0 ;  /* 0x0000003231007223 */ /* 0x040fe20000000000 */
[----:B------:R-:W-:Y:S01]  /*5b00*/  FFMA R2, R49, R51, R2 ;  /* 0x0000003331027223 */ /* 0x000fe20000000002 */
[C---:B------:R-:W-:Y:S01]  /*5b10*/  FMUL R5, R47.reuse, R9 ;  /* 0x000000092f057220 */ /* 0x040fe20000400000 */
        /* <DEDUP_REMOVED lines=16> */
[----:B------:R-:W-:Y:S02]  /*5c20*/  HADD2.F32 R32, -RZ, R57.H1_H1 ;  /* 0x30000039ff207230 */ /* 0x000fe40000004100 */
[C---:B------:R-:W-:Y:S01]  /*5c30*/  FMUL R26, R47.reuse, R30 ;  /* 0x0000001e2f1a7220 */ /* 0x040fe20000400000 */
[----:B------:R-:W-:Y:S01]  /*5c40*/  FMUL R29, R47, R33 ;  /* 0x000000212f1d7220 */ /* 0x000fe20000400000 */
[--C-:B------:R-:W-:Y:S02]  /*5c50*/  HADD2.F32 R33, -RZ, R58.reuse.H0_H0 ;  /* 0x2000003aff217230 */ /* 0x100fe40000004100 */
[----:B------:R-:W-:Y:S01]  /*5c60*/  FFMA R3, R49, R52, R3 ;  /* 0x0000003431037223 */ /* 0x000fe20000000003 */
[C---:B------:R-:W-:Y:S01]  /*5c70*/  FMUL R7, R47.reuse, R7 ;  /* 0x000000072f077220 */ /* 0x040fe20000400000 */
[----:B------:R-:W-:Y:S01]  /*5c80*/  FMUL R30, R47, R34 ;  /* 0x000000222f1e7220 */ /* 0x000fe20000400000 */
[----:B------:R-:W-:Y:S01]  /*5c90*/  HADD2.F32 R34, -RZ, R58.H1_H1 ;  /* 0x3000003aff227230 */ /* 0x000fe20000004100 */
[----:B------:R-:W-:Y:S01]  /*5ca0*/  F2FP.F16.F32.PACK_AB R52, R2, R0 ;  /* 0x000000000234723e */ /* 0x000fe200000000ff */
[--C-:B------:R-:W-:Y:S02]  /*5cb0*/  HADD2.F32 R0, -RZ, R59.reuse.H0_H0 ;  /* 0x2000003bff007230 */ /* 0x100fe40000004100 */
[C---:B------:R-:W-:Y:S01]  /*5cc0*/  FFMA R7, R49.reuse, R32, R7 ;  /* 0x0000002031077223 */ /* 0x040fe20000000007 */
[----:B------:R-:W-:Y:S02]  /*5cd0*/  HADD2.F32 R2, -RZ, R59.H1_H1 ;  /* 0x3000003bff027230 */ /* 0x000fe40000004100 */
[C---:B------:R-:W-:Y:S01]  /*5ce0*/  FFMA R4, R49.reuse, R33, R4 ;  /* 0x0000002131047223 */ /* 0x040fe20000000004 */
[C---:B------:R-:W-:Y:S01]  /*5cf0*/  FFMA R5, R49.reuse, R34, R5 ;  /* 0x0000002231057223 */ /* 0x040fe20000000005 */
[----:B------:R-:W-:Y:S01]  /*5d00*/  FFMA R6, R49, R0, R6 ;  /* 0x0000000031067223 */ /* 0x000fe20000000006 */
[--C-:B------:R-:W-:Y:S02]  /*5d10*/  HADD2.F32 R0, -RZ, R60.reuse.H0_H0 ;  /* 0x2000003cff007230 */ /* 0x100fe40000004100 */
[----:B------:R-:W-:Y:S01]  /*5d20*/  FMUL R11, R47, R11 ;  /* 0x0000000b2f0b7220 */ /* 0x000fe20000400000 */
[----:B------:R-:W-:Y:S01]  /*5d30*/  F2FP.F16.F32.PACK_AB R53, R7, R3 ;  /* 0x000000030735723e */ /* 0x000fe200000000ff */
[--C-:B------:R-:W-:Y:S02]  /*5d40*/  HADD2.F32 R3, -RZ, R61.reuse.H0_H0 ;  /* 0x2000003dff037230 */ /* 0x100fe40000004100 */
[----:B------:R-:W-:Y:S01]  /*5d50*/  FMUL R15, R47, R15 ;  /* 0x0000000f2f0f7220 */ /* 0x000fe20000400000 */
[C---:B------:R-:W-:Y:S01]  /*5d60*/  FFMA R11, R49.reuse, R2, R11 ;  /* 0x00000002310b7223 */ /* 0x040fe2000000000b */
[----:B------:R-:W-:Y:S02]  /*5d70*/  HADD2.F32 R2, -RZ, R60.H1_H1 ;  /* 0x3000003cff027230 */ /* 0x000fe40000004100 */
[----:B------:R-:W-:Y:S01]  /*5d80*/  FFMA R8, R49, R0, R8 ;  /* 0x0000000031087223 */ /* 0x000fe20000000008 */
[----:B------:R-:W-:Y:S02]  /*5d90*/  HADD2.F32 R0, -RZ, R61.H1_H1 ;  /* 0x3000003dff007230 */ /* 0x000fe40000004100 */
[C---:B------:R-:W-:Y:S01]  /*5da0*/  FMUL R19, R47.reuse, R19 ;  /* 0x000000132f137220 */ /* 0x040fe20000400000 */
[----:B------:R-:W-:Y:S01]  /*5db0*/  FMUL R23, R47, R23 ;  /* 0x000000172f177220 */ /* 0x000fe20000400000 */
[C---:B------:R-:W-:Y:S01]  /*5dc0*/  FFMA R9, R49.reuse, R2, R9 ;  /* 0x0000000231097223 */ /* 0x040fe20000000009 */
[C---:B------:R-:W-:Y:S01]  /*5dd0*/  FFMA R10, R49.reuse, R3, R10 ;  /* 0x00000003310a7223 */ /* 0x040fe2000000000a */
[----:B------:R-:W-:Y:S01]  /*5de0*/  FFMA R15, R49, R0, R15 ;  /* 0x00000000310f7223 */ /* 0x000fe2000000000f */
[--C-:B------:R-:W-:Y:S02]  /*5df0*/  HADD2.F32 R2, -RZ, R62.reuse.H0_H0 ;  /* 0x2000003eff027230 */ /* 0x100fe40000004100 */
[----:B------:R-:W-:Y:S01]  /*5e00*/  FMUL R27, R47, R27 ;  /* 0x0000001b2f1b7220 */ /* 0x000fe20000400000 */
[----:B------:R-:W-:Y:S01]  /*5e10*/  HADD2.F32 R0, -RZ, R62.H1_H1 ;  /* 0x3000003eff007230 */ /* 0x000fe20000004100 */
[----:B------:R-:W-:Y:S01]  /*5e20*/  F2FP.F16.F32.PACK_AB R54, R5, R4 ;  /* 0x000000040536723e */ /* 0x000fe200000000ff */
[--C-:B------:R-:W-:Y:S02]  /*5e30*/  HADD2.F32 R3, -RZ, R63.reuse.H0_H0 ;  /* 0x2000003fff037230 */ /* 0x100fe40000004100 */
[C---:B------:R-:W-:Y:S01]  /*5e40*/  FFMA R12, R49.reuse, R2, R12 ;  /* 0x00000002310c7223 */ /* 0x040fe2000000000c */
[--C-:B------:R-:W-:Y:S02]  /*5e50*/  HADD2.F32 R2, -RZ, R68.reuse.H0_H0 ;  /* 0x20000044ff027230 */ /* 0x100fe40000004100 */
[C---:B------:R-:W-:Y:S01]  /*5e60*/  FFMA R13, R49.reuse, R0, R13 ;  /* 0x00000000310d7223 */ /* 0x040fe2000000000d */
[----:B------:R-:W-:Y:S02]  /*5e70*/  HADD2.F32 R0, -RZ, R63.H1_H1 ;  /* 0x3000003fff007230 */ /* 0x000fe40000004100 */
[----:B------:R-:W-:Y:S01]  /*5e80*/  FFMA R14, R49, R3, R14 ;  /* 0x00000003310e7223 */ /* 0x000fe2000000000e */
[----:B------:R-:W-:Y:S01]  /*5e90*/  HADD2.F32 R3, -RZ, R68.H1_H1 ;  /* 0x30000044ff037230 */ /* 0x000fe20000004100 */
[----:B------:R-:W-:Y:S01]  /*5ea0*/  F2FP.F16.F32.PACK_AB R55, R11, R6 ;  /* 0x000000060b37723e */ /* 0x000fe200000000ff */
[----:B------:R-:W-:Y:S01]  /*5eb0*/  FMUL R31, R47, R31 ;  /* 0x0000001f2f1f7220 */ /* 0x000fe20000400000 */
[C---:B------:R-:W-:Y:S01]  /*5ec0*/  FFMA R19, R49.reuse, R0, R19 ;  /* 0x0000000031137223 */ /* 0x040fe20000000013 */
[--C-:B------:R-:W-:Y:S02]  /*5ed0*/  HADD2.F32 R0, -RZ, R69.reuse.H0_H0 ;  /* 0x20000045ff007230 */ /* 0x100fe40000004100 */
[C---:B------:R-:W-:Y:S01]  /*5ee0*/  FFMA R16, R49.reuse, R2, R16 ;  /* 0x0000000231107223 */ /* 0x040fe20000000010 */
[----:B------:R1:W-:Y:S01]  /*5ef0*/  STS.128 [R100], R52 ;  /* 0x0000003464007388 */ /* 0x0003e20000000c00 */
[C---:B------:R-:W-:Y:S01]  /*5f00*/  FFMA R17, R49.reuse, R3, R17 ;  /* 0x0000000331117223 */ /* 0x040fe20000000011 */
[----:B------:R-:W-:Y:S02]  /*5f10*/  HADD2.F32 R2, -RZ, R69.H1_H1 ;  /* 0x30000045ff027230 */ /* 0x000fe40000004100 */
[----:B------:R-:W-:Y:S01]  /*5f20*/  FFMA R18, R49, R0, R18 ;  /* 0x0000000031127223 */ /* 0x000fe20000000012 */
[--C-:B------:R-:W-:Y:S01]  /*5f30*/  HADD2.F32 R0, -RZ, R70.reuse.H0_H0 ;  /* 0x20000046ff007230 */ /* 0x100fe20000004100 */
[----:B------:R-:W-:Y:S01]  /*5f40*/  F2FP.F16.F32.PACK_AB R8, R9, R8 ;  /* 0x000000080908723e */ /* 0x000fe200000000ff */
[--C-:B------:R-:W-:Y:S02]  /*5f50*/  HADD2.F32 R3, -RZ, R71.reuse.H0_H0 ;  /* 0x20000047ff037230 */ /* 0x100fe40000004100 */
[C---:B------:R-:W-:Y:S01]  /*5f60*/  FFMA R23, R49.reuse, R2, R23 ;  /* 0x0000000231177223 */ /* 0x040fe20000000017 */
[----:B------:R-:W-:Y:S02]  /*5f70*/  HADD2.F32 R2, -RZ, R70.H1_H1 ;  /* 0x30000046ff027230 */ /* 0x000fe40000004100 */
[----:B------:R-:W-:Y:S01]  /*5f80*/  FFMA R20, R49, R0, R20 ;  /* 0x0000000031147223 */ /* 0x000fe20000000014 */
[----:B------:R-:W-:Y:S01]  /*5f90*/  HADD2.F32 R0, -RZ, R71.H1_H1 ;  /* 0x30000047ff007230 */ /* 0x000fe20000004100 */
[----:B------:R-:W-:Y:S01]  /*5fa0*/  F2FP.F16.F32.PACK_AB R9, R15, R10 ;  /* 0x0000000a0f09723e */ /* 0x000fe200000000ff */
[----:B------:R-:W-:Y:S02]  /*5fb0*/  HADD2.F32 R4, -RZ, R79.H0_H0 ;  /* 0x2000004fff047230 */ /* 0x000fe40000004100 */
[C---:B------:R-:W-:Y:S01]  /*5fc0*/  FFMA R21, R49.reuse, R2, R21 ;  /* 0x0000000231157223 */ /* 0x040fe20000000015 */
[C---:B------:R-:W-:Y:S01]  /*5fd0*/  FFMA R22, R49.reuse, R3, R22 ;  /* 0x0000000331167223 */ /* 0x040fe20000000016 */
[----:B------:R-:W-:Y:S01]  /*5fe0*/  FFMA R27, R49, R0, R27 ;  /* 0x00000000311b7223 */ /* 0x000fe2000000001b */
[--C-:B------:R-:W-:Y:S01]  /*5ff0*/  HADD2.F32 R2, -RZ, R76.reuse.H0_H0 ;  /* 0x2000004cff027230 */ /* 0x100fe20000004100 */
[----:B------:R-:W-:Y:S01]  /*6000*/  F2FP.F16.F32.PACK_AB R10, R13, R12 ;  /* 0x0000000c0d0a723e */ /* 0x000fe200000000ff */
[----:B------:R-:W-:Y:S01]  /*6010*/  HADD2.F32 R0, -RZ, R76.H1_H1 ;  /* 0x3000004cff007230 */ /* 0x000fe20000004100 */
[----:B------:R-:W-:Y:S01]  /*6020*/  F2FP.F16.F32.PACK_AB R11, R19, R14 ;  /* 0x0000000e130b723e */ /* 0x000fe200000000ff */
[--C-:B------:R-:W-:Y:S02]  /*6030*/  HADD2.F32 R3, -RZ, R77.reuse.H0_H0 ;  /* 0x2000004dff037230 */ /* 0x100fe40000004100 */
[C---:B------:R-:W-:Y:S01]  /*6040*/  FFMA R24, R49.reuse, R2, R24 ;  /* 0x0000000231187223 */ /* 0x040fe20000000018 */
[--C-:B------:R-:W-:Y:S02]  /*6050*/  HADD2.F32 R2, -RZ, R78.reuse.H0_H0 ;  /* 0x2000004eff027230 */ /* 0x100fe40000004100 */
[C---:B------:R-:W-:Y:S01]  /*6060*/  FFMA R25, R49.reuse, R0, R25 ;  /* 0x0000000031197223 */ /* 0x040fe20000000019 */
[----:B------:R1:W-:Y:S01]  /*6070*/  STS.128 [R99+0x10], R8 ;  /* 0x0000100863007388 */ /* 0x0003e20000000c00 */
[----:B------:R-:W-:Y:S02]  /*6080*/  HADD2.F32 R0, -RZ, R77.H1_H1 ;  /* 0x3000004dff007230 */ /* 0x000fe40000004100 */
[----:B------:R-:W-:Y:S01]  /*6090*/  FFMA R26, R49, R3, R26 ;  /* 0x00000003311a7223 */ /* 0x000fe2000000001a */
[----:B------:R-:W-:Y:S01]  /*60a0*/  HADD2.F32 R3, -RZ, R78.H1_H1 ;  /* 0x3000004eff037230 */ /* 0x000fe20000004100 */
[----:B------:R-:W-:Y:S01]  /*60b0*/  F2FP.F16.F32.PACK_AB R16, R17, R16 ;  /* 0x000000101110723e */ /* 0x000fe200000000ff */
[----:B------:R-:W-:Y:S01]  /*60c0*/  HADD2.F32 R5, -RZ, R79.H1_H1 ;  /* 0x3000004fff057230 */ /* 0x000fe20000004100 */
[----:B------:R-:W-:Y:S01]  /*60d0*/  F2FP.F16.F32.PACK_AB R17, R23, R18 ;  /* 0x000000121711723e */ /* 0x000fe200000000ff */
[----:B------:R-:W-:Y:S01]  /*60e0*/  FFMA R31, R49, R0, R31 ;  /* 0x00000000311f7223 */ /* 0x000fe2000000001f */
[----:B------:R-:W-:Y:S01]  /*60f0*/  FMUL R35, R47, R35 ;  /* 0x000000232f237220 */ /* 0x000fe20000400000 */
[----:B------:R-:W-:Y:S01]  /*6100*/  F2FP.F16.F32.PACK_AB R18, R21, R20 ;  /* 0x000000141512723e */ /* 0x000fe200000000ff */
[----:B------:R-:W-:Y:S01]  /*6110*/  FFMA R28, R49, R2, R28 ;  /* 0x00000002311c7223 */ /* 0x000fe2000000001c */
[----:B------:R-:W-:Y:S01]  /*6120*/  F2FP.F16.F32.PACK_AB R19, R27, R22 ;  /* 0x000000161b13723e */ /* 0x000fe200000000ff */
[C---:B------:R-:W-:Y:S01]  /*6130*/  FFMA R29, R49.reuse, R3, R29 ;  /* 0x00000003311d7223 */ /* 0x040fe2000000001d */
[C---:B------:R-:W-:Y:S01]  /*6140*/  FFMA R30, R49.reuse, R4, R30 ;  /* 0x00000004311e7223 */ /* 0x040fe2000000001e */
[----:B------:R-:W-:Y:S01]  /*6150*/  FFMA R35, R49, R5, R35 ;  /* 0x0000000531237223 */ /* 0x000fe20000000023 */
[----:B------:R-:W-:Y:S01]  /*6160*/  F2FP.F16.F32.PACK_AB R24, R25, R24 ;  /* 0x000000181918723e */ /* 0x000fe200000000ff */
[----:B------:R1:W-:Y:S01]  /*6170*/  STS.128 [R98+0x20], R16 ;  /* 0x0000201062007388 */ /* 0x0003e20000000c00 */
[----:B------:R-:W-:Y:S02]  /*6180*/  F2FP.F16.F32.PACK_AB R25, R31, R26 ;  /* 0x0000001a1f19723e */ /* 0x000fe400000000ff */
[----:B------:R-:W-:Y:S02]  /*6190*/  F2FP.F16.F32.PACK_AB R26, R29, R28 ;  /* 0x0000001c1d1a723e */ /* 0x000fe400000000ff */
[----:B------:R-:W-:Y:S05]  /*61a0*/  F2FP.F16.F32.PACK_AB R27, R35, R30 ;  /* 0x0000001e231b723e */ /* 0x000fea00000000ff */
[----:B------:R1:W-:Y:S01]  /*61b0*/  STS.128 [R106+0x30], R24 ;  /* 0x000030186a007388 */ /* 0x0003e20000000c00 */
[----:B------:R-:W-:Y:S01]  /*61c0*/  @!PT LDS RZ, [RZ] ;  /* 0x00000000fffff984 */ /* 0x000fe20000000800 */
[----:B------:R-:W-:Y:S01]  /*61d0*/  @!PT LDS RZ, [RZ] ;  /* 0x00000000fffff984 */ /* 0x000fe20000000800 */
[----:B------:R-:W-:Y:S01]  /*61e0*/  @!PT LDS RZ, [RZ] ;  /* 0x00000000fffff984 */ /* 0x000fe20000000800 */
[----:B------:R-:W-:Y:S01]  /*61f0*/  @!PT LDS RZ, [RZ] ;  /* 0x00000000fffff984 */ /* 0x000fe20000000800 */
[----:B------:R2:W-:Y:S07]  /*6200*/  MEMBAR.ALL.CTA ;  /* 0x0000000000007992 */ /* 0x0005ee0000008000 */
[----:B--2---:R-:W2:Y:S02]  /*6210*/  FENCE.VIEW.ASYNC.S ;  /* 0x00000000000073c6 */ /* 0x004ea40000000000 */
[----:B--2---:R-:W-:Y:S06]  /*6220*/  BAR.SYNC.DEFER_BLOCKING 0x1, 0x80 ;  /* 0x0042000000007b1d */ /* 0x004fec0000010000 */
[----:B------:R-:W-:Y:S05]  /*6230*/  @P0 BRA `(.L_x_99) ;  /* 0x0000000000280947 */ /* 0x000fea0003800000 */
[----:B------:R-:W-:Y:S02]  /*6240*/  UIADD3 UR4, UPT, UPT, UR48, 0x200, URZ ;  /* 0x0000020030047890 */ /* 0x000fe4000fffe0ff */
[----:B------:R-:W-:Y:S01]  /*6250*/  UIADD3 UR6, UP0, UPT, UR52, 0x680, URZ ;  /* 0x0000068034067890 */ /* 0x000fe2000ff1e0ff */
[----:B------:R-:W-:Y:S03]  /*6260*/  UMOV UR43, UR36 ;  /* 0x00000024002b7c82 */ /* 0x000fe60008000000 */
[----:B------:R-:W-:Y:S01]  /*6270*/  MOV R93, UR4 ;  /* 0x00000004005d7c02 */ /* 0x000fe20008000f00 */
[----:B------:R-:W-:Y:S03]  /*6280*/  UIADD3.X UR7, UPT, UPT, URZ, UR53, URZ, UP0, !UPT ;  /* 0x00000035ff077290 */ /* 0x000fe600087fe4ff */
[----:B------:R-:W-:Y:S11]  /*6290*/  R2UR UR40, R93 ;  /* 0x000000005d2872ca */ /* 0x000ff600000e0000 */
[----:B------:R-:W-:Y:S02]  /*62a0*/  @!UPT UIADD3 URZ, UPT, UPT, URZ, URZ, URZ ;  /* 0x000000fffffff290 */ /* 0x000fe4000fffe0ff */
[----:B------:R2:W-:Y:S01]  /*62b0*/  UTMASTG.3D [UR40], [UR6] ;  /* 0x00000028060073b5 */ /* 0x0005e20008010000 */
[----:B------:R0:W-:Y:S01]  /*62c0*/  UTMACMDFLUSH ;  /* 0x00000000000079b7 */ /* 0x0001e20000000000 */
[----:B--2---:R-:W-:Y:S04]  /*62d0*/  DEPBAR.LE SB0, 0x1 ;  /* 0x000080400000791a */ /* 0x004fe80000000000 */
.L_x_99:
[----:B------:R-:W-:Y:S05]  /*62e0*/  BSYNC.RECONVERGENT B0 ;  /* 0x0000000000007941 */ /* 0x000fea0003800200 */
.L_x_98:
[----:B------:R-:W-:Y:S01]  /*62f0*/  BAR.SYNC.DEFER_BLOCKING 0x1, 0x80 ;  /* 0x0042000000007b1d */ /* 0x000fe20000010000 */
[----:B------:R-:W-:Y:S01]  /*6300*/  ISETP.NE.AND P1, PT, R107, RZ, PT ;  /* 0x000000ff6b00720c */ /* 0x000fe20003f25270 */
[----:B------:R-:W-:Y:S01]  /*6310*/  UISETP.NE.AND UP0, UPT, UR49, URZ, UPT ;  /* 0x000000ff3100728c */ /* 0x000fe2000bf05270 */
[----:B------:R-:W-:Y:S11]  /*6320*/  LEA R2, R65, UR48, 0x3 ;  /* 0x0000003041027c11 */ /* 0x000ff6000f8e18ff */
[----:B------:R-:W-:Y:S01]  /*6330*/  @P1 SHF.L.U32 R3, R97, 0x1f, RZ ;  /* 0x0000001f61031819 */ /* 0x000fe200000006ff */
[----:B------:R-:W-:Y:S06]  /*6340*/  BRA.U !UP0, `(.L_x_100) ;  /* 0x0000000108247547 */ /* 0x000fec000b800000 */
[----:B------:R-:W-:Y:S01]  /*6350*/  IMAD.U32 R4, RZ, RZ, UR51 ;  /* 0x00000033ff047e24 */ /* 0x000fe2000f8e00ff */
[----:B------:R-:W-:Y:S01]  /*6360*/  MOV R0, UR37 ;  /* 0x0000002500007c02 */ /* 0x000fe20008000f00 */
[----:B------:R-:W-:Y:S03]  /*6370*/  UIADD3 UR51, UPT, UPT, UR51, 0x1, URZ ;  /* 0x0000000133337890 */ /* 0x000fe6000fffe0ff */
[----:B------:R-:W-:Y:S01]  /*6380*/  @P1 LEA R4, R4, UR48, 0x3 ;  /* 0x0000003004041c11 */ /* 0x000fe2000f8e18ff */
[----:B------:R-:W-:Y:S04]  /*6390*/  UISETP.NE.AND UP0, UPT, UR51, 0x4, UPT ;  /* 0x000000043300788c */ /* 0x000fe8000bf05270 */
[----:B------:R-:W-:Y:S01]  /*63a0*/  @P1 VIADD R4, R4, 0x60 ;  /* 0x0000006004041836 */ /* 0x000fe20000000000 */
[----:B------:R-:W-:Y:S04]  /*63b0*/  USEL UR51, UR51, URZ, UP0 ;  /* 0x000000ff33337287 */ /* 0x000fe80008000000 */
[----:B------:R-:W-:Y:S04]  /*63c0*/  @P1 PRMT R0, R0, 0x654, R4 ;  /* 0x0000065400001816 */ /* 0x000fe80000000004 */
[----:B------:R2:W-:Y:S04]  /*63d0*/  @P1 SYNCS.ARRIVE.TRANS64.RED.A1T0 RZ, [R0+URZ], RZ ;  /* 0x000000ff00ff19a7 */ /* 0x0005e800081004ff */
.L_x_100:
[----:B------:R-:W4:Y:S01]  /*63e0*/  @P1 SYNCS.PHASECHK.TRANS64.TRYWAIT P0, [R2+URZ+0x40], R3 ;  /* 0x00004003020015a7 */ /* 0x000f2200080011ff */
[----:B------:R-:W-:Y:S01]  /*63f0*/  BSSY B1, `(.L_x_101) ;  /* 0x0000016000017945 */ /* 0x000fe20003800000 */
[----:B----4-:R-:W-:Y:S03]  /*6400*/  @P1 SEL R66, RZ, 0x1, !P0 ;  /* 0x00000001ff421807 */ /* 0x010fe60004000000 */
[----:B------:R-:W-:Y:S05]  /*6410*/  @!P1 BRA `(.L_x_102) ;  /* 0x00000000004c9947 */ /* 0x000fea0003800000 */
[----:B------:R-:W-:Y:S01]  /*6420*/  ISETP.NE.AND P0, PT, R66, RZ, PT ;  /* 0x000000ff4200720c */ /* 0x000fe20003f05270 */
[----:B------:R-:W-:Y:S01]  /*6430*/  BSSY B0, `(.L_x_103) ;  /* 0x000000b000007945 */ /* 0x000fe20003800000 */
[----:B------:R-:W-:Y:S11]  /*6440*/  ISETP.NE.AND P1, PT, R67, RZ, PT ;  /* 0x000000ff4300720c */ /* 0x000ff60003f25270 */
[----:B------:R-:W-:Y:S02]  /*6450*/  @!UPT UIADD3 URZ, UPT, UPT, URZ, URZ, URZ ;  /* 0x000000fffffff290 */ /* 0x000fe4000fffe0ff */
[C---:B------:R-:W-:Y:S01]  /*6460*/  @P1 IMAD R6, R65.reuse, 0x2000, R100 ;  /* 0x0000200041061824 */ /* 0x040fe200078e0264 */
[C---:B------:R-:W-:Y:S01]  /*6470*/  @P1 LEA R4, R65.reuse, R98, 0xd ;  /* 0x0000006241041211 */ /* 0x040fe200078e68ff */
[C---:B------:R-:W-:Y:S02]  /*6480*/  @P1 IMAD R5, R65.reuse, 0x2000, R99 ;  /* 0x0000200041051824 */ /* 0x040fe400078e0263 */
[----:B------:R-:W-:Y:S01]  /*6490*/  @P1 IMAD R3, R65, 0x2000, R106 ;  /* 0x0000200041031824 */ /* 0x000fe200078e026a */
[----:B------:R-:W-:Y:S06]  /*64a0*/  @P0 BRA `(.L_x_104) ;  /* 0x00000000000c0947 */ /* 0x000fec0003800000 */
[----:B--2---:R-:W-:Y:S04]  /*64b0*/  SHF.L.U32 R0, R97, 0x1f, RZ ;  /* 0x0000001f61007819 */ /* 0x004fe800000006ff */
[----:B------:R-:W2:Y:S02]  /*64c0*/  SYNCS.PHASECHK.TRANS64.TRYWAIT P0, [R2+URZ+0x40], R0 ;  /* 0x00004000020075a7 */ /* 0x000ea400080011ff */
[----:B--2---:R-:W-:Y:S05]  /*64d0*/  @!P0 BRA `(.L_x_105) ;  /* 0x0000003000648947 */ /* 0x004fea0003800000 */
.L_x_104:
[----:B------:R-:W-:Y:S05]  /*64e0*/  BSYNC B0 ;  /* 0x0000000000007941 */ /* 0x000fea0003800000 */
.L_x_103:
[----:B------:R-:W-:Y:S02]  /*64f0*/  ISETP.NE.AND P0, PT, R67, RZ, PT ;  /* 0x000000ff4300720c */ /* 0x000fe40003f05270 */
[----:B------:R-:W-:Y:S11]  /*6500*/  IADD3 R65, PT, PT, R65, 0x1, RZ ;  /* 0x0000000141417810 */ /* 0x000ff60007ffe0ff */
[----:B------:R4:W1:Y:S04]  /*6510*/  @P0 LDS.128 R56, [R6] ;  /* 0x0000000006380984 */ /* 0x0008680000000c00 */
[----:B------:R4:W1:Y:S04]  /*6520*/  @P0 LDS.128 R60, [R5+0x10] ;  /* 0x00001000053c0984 */ /* 0x0008680000000c00 */
[----:B------:R4:W1:Y:S04]  /*6530*/  @P0 LDS.128 R68, [R4+0x20] ;  /* 0x0000200004440984 */ /* 0x0008680000000c00 */
[----:B------:R4:W1:Y:S02]  /*6540*/  @P0 LDS.128 R76, [R3+0x30] ;  /* 0x00003000034c0984 */ /* 0x0008640000000c00 */
.L_x_102:
[----:B------:R-:W-:Y:S05]  /*6550*/  BSYNC B1 ;  /* 0x0000000000017941 */ /* 0x000fea0003800000 */
.L_x_101:
[----:B--2---:R-:W-:Y:S05]  /*6560*/  VIADD R0, R48, 0x20 ;  /* 0x0000002030007836 */ /* 0x004fea0000000000 */
[----:B------:R-:W-:Y:S04]  /*6570*/  SHF.R.U32.HI R0, RZ, 0x15, R0 ;  /* 0x00000015ff007819 */ /* 0x000fe80000011600 */
[----:B------:R-:W-:Y:S11]  /*6580*/  LOP3.LUT P0, RZ, R0, 0x3, R92, 0x48, !PT ;  /* 0x0000000300ff7812 */ /* 0x000ff6000780485c */
[----:B------:R-:W-:Y:S02]  /*6590*/  @!UPT UIADD3 URZ, UPT, UPT, URZ, URZ, URZ ;  /* 0x000000fffffff290 */ /* 0x000fe4000fffe0ff */
[----:B------:R-:W-:Y:S05]  /*65a0*/  @!P0 BRA `(.L_x_106) ;  /* 0x0000000000408947 */ /* 0x000fea0003800000 */
[----:B------:R-:W2:Y:S01]  /*65b0*/  LDCU.64 UR8, c[0x4][0x70] ;  /* 0x01000e00ff0877ac */ /* 0x000ea20008000a00 */
[----:B----4-:R-:W-:Y:S01]  /*65c0*/  MOV R3, 0x0 ;  /* 0x0000000000037802 */ /* 0x010fe20000000f00 */
[----:B------:R-:W-:Y:S02]  /*65d0*/  HFMA2 R12, -RZ, RZ, 0, 5.9604644775390625e-08 ;  /* 0x00000001ff0c7431 */ /* 0x000fe400000001ff */
[----:B-1----:R-:W-:Y:S02]  /*65e0*/  IMAD.MOV.U32 R8, RZ, RZ, 0x192 ;  /* 0x00000192ff087424 */ /* 0x002fe400078e00ff */
[----:B------:R-:W-:Y:S01]  /*65f0*/  IMAD.MOV.U32 R13, RZ, RZ, RZ ;  /* 0x000000ffff0d7224 */ /* 0x000fe200078e00ff */
[----:B------:R-:W1:Y:S01]  /*6600*/  LDCU.64 UR6, c[0x4][0x78] ;  /* 0x01000f00ff0677ac */ /* 0x000e620008000a00 */
[----:B------:R-:W4:Y:S01]  /*6610*/  LDC.64 R2, c[0x4][R3] ;  /* 0x0100000003027b82 */ /* 0x000f220000000a00 */
[----:B------:R-:W5:Y:S01]  /*6620*/  LDCU.64 UR4, c[0x4][0x10] ;  /* 0x01000200ff0477ac */ /* 0x000f620008000a00 */
[----:B--2---:R-:W-:Y:S01]  /*6630*/  MOV R5, UR9 ;  /* 0x0000000900057c02 */ /* 0x004fe20008000f00 */
[----:B------:R-:W-:Y:S01]  /*6640*/  IMAD.U32 R4, RZ, RZ, UR8 ;  /* 0x00000008ff047e24 */ /* 0x000fe2000f8e00ff */
[----:B-1----:R-:W-:Y:S01]  /*6650*/  MOV R7, UR7 ;  /* 0x0000000700077c02 */ /* 0x002fe20008000f00 */
[----:B------:R-:W-:Y:S01]  /*6660*/  IMAD.U32 R6, RZ, RZ, UR6 ;  /* 0x00000006ff067e24 */ /* 0x000fe2000f8e00ff */
[----:B-----5:R-:W-:Y:S01]  /*6670*/  MOV R11, UR5 ;  /* 0x00000005000b7c02 */ /* 0x020fe20008000f00 */
[----:B------:R-:W-:Y:S02]  /*6680*/  IMAD.U32 R10, RZ, RZ, UR4 ;  /* 0x00000004ff0a7e24 */ /* 0x000fe4000f8e00ff */
[----:B------:R-:W-:Y:S07]  /*6690*/  LEPC R20, `(.L_x_106) ;  /* 0x000000001014794e */ /* 0x000fee0000000000 */
[----:B---34-:R-:W-:Y:S05]  /*66a0*/  CALL.ABS.NOINC R2 ;  /* 0x0000000002007343 */ /* 0x018fea0003c00000 */
.L_x_106:
[----:B------:R-:W-:Y:S05]  /*66b0*/  WARPSYNC.ALL ;  /* 0x0000000000007948 */ /* 0x000fea0003800000 */
[----:B------:R-:W-:Y:S01]  /*66c0*/  R2UR UR4, R48 ;  /* 0x00000000300472ca */ /* 0x000fe200000e0000 */
[--C-:B-1--4-:R-:W-:Y:S01]  /*66d0*/  HADD2.F32 R3, -RZ, R56.reuse.H0_H0 ;  /* 0x20000038ff037230 */ /* 0x112fe20000004100 */
[----:B------:R-:W-:Y:S01]  /*66e0*/  ISETP.NE.AND P6, PT, R107, RZ, PT ;  /* 0x000000ff6b00720c */ /* 0x000fe20003fc5270 */
[--C-:B------:R-:W-:Y:S01]  /*66f0*/  HADD2.F32 R51, -RZ, R57.reuse.H1_H1 ;  /* 0x30000039ff337230 */ /* 0x100fe20000004100 */
[----:B------:R-:W-:Y:S01]  /*6700*/  MOV R50, UR51 ;  /* 0x0000003300327c02 */ /* 0x000fe20008000f00 */
[----:B------:R-:W-:Y:S01]  /*6710*/  BSSY.RECONVERGENT B0, `(.L_x_107) ;  /* 0x000008c000007945 */ /* 0x000fe20003800200 */
[----:B------:R-:W-:Y:S02]  /*6720*/  MOV R72, UR37 ;  /* 0x0000002500487c02 */ /* 0x000fe40008000f00 */
[----:B------:R-:W-:Y:S05]  /*6730*/  ISETP.NE.AND P0, PT, R102, RZ, PT ;  /* 0x000000ff6600720c */ /* 0x000fea0003f05270 */
[----:B------:R-:W1:Y:S02]  /*6740*/  LDTM.x32 R4, tmem[UR4+0x20] ;  /* 0x00002004000479ee */ /* 0x000e6400082c0000 */
[----:B------:R-:W-:Y:S04]  /*6750*/  @P6 LEA R50, R50, UR48, 0x3 ;  /* 0x0000003032326c11 */ /* 0x000fe8000f8e18ff */
[----:B------:R-:W-:Y:S04]  /*6760*/  @P6 IADD3 R50, PT, PT, R50, 0x60, RZ ;  /* 0x0000006032326810 */ /* 0x000fe80007ffe0ff */
[----:B------:R-:W-:Y:S01]  /*6770*/  @P6 PRMT R72, R72, 0x654, R50 ;  /* 0x0000065448486816 */ /* 0x000fe20000000032 */
[----:B------:R-:W-:Y:S02]  /*6780*/  HADD2.F32 R50, -RZ, R57.H0_H0 ;  /* 0x20000039ff327230 */ /* 0x000fe40000004100 */
[C---:B-1----:R-:W-:Y:S01]  /*6790*/  FMUL R0, R47.reuse, R4 ;  /* 0x000000042f007220 */ /* 0x042fe20000400000 */
[----:B------:R-:W-:Y:S02]  /*67a0*/  HADD2.F32 R4, -RZ, R56.H1_H1 ;  /* 0x30000038ff047230 */ /* 0x000fe40000004100 */
[C---:B------:R-:W-:Y:S01]  /*67b0*/  FMUL R2, R47.reuse, R5 ;  /* 0x000000052f027220 */ /* 0x040fe20000400000 */
[----:B------:R-:W-:Y:S01]  /*67c0*/  FMUL R7, R47, R7 ;  /* 0x000000072f077220 */ /* 0x000fe20000400000 */
[----:B------:R-:W-:Y:S01]  /*67d0*/  FFMA R0, R49, R3, R0 ;  /* 0x0000000331007223 */ /* 0x000fe20000000000 */
[----:B------:R-:W-:Y:S01]  /*67e0*/  FMUL R3, R47, R6 ;  /* 0x000000062f037220 */ /* 0x000fe20000400000 */
[----:B------:R-:W-:Y:S01]  /*67f0*/  FFMA R2, R49, R4, R2 ;  /* 0x0000000431027223 */ /* 0x000fe20000000002 */
[C---:B------:R-:W-:Y:S01]  /*6800*/  FMUL R4, R47.reuse, R8 ;  /* 0x000000082f047220 */ /* 0x040fe20000400000 */
[----:B------:R-:W-:Y:S01]  /*6810*/  FMUL R8, R47, R12 ;  /* 0x0000000c2f087220 */ /* 0x000fe20000400000 */
[----:B------:R-:W-:Y:S01]  /*6820*/  FFMA R3, R49, R50, R3 ;  /* 0x0000003231037223 */ /* 0x000fe20000000003 */
[C---:B------:R-:W-:Y:S01]  /*6830*/  FMUL R12, R47.reuse, R16 ;  /* 0x000000102f0c7220 */ /* 0x040fe20000400000 */
[C---:B------:R-:W-:Y:S01]  /*6840*/  FMUL R16, R47.reuse, R20 ;  /* 0x000000142f107220 */ /* 0x040fe20000400000 */
[C---:B------:R-:W-:Y:S01]  /*6850*/  FMUL R20, R47.reuse, R24 ;  /* 0x000000182f147220 */ /* 0x040fe20000400000 */
[C---:B------:R-:W-:Y:S01]  /*6860*/  FMUL R24, R47.reuse, R28 ;  /* 0x0000001c2f187220 */ /* 0x040fe20000400000 */
[C---:B------:R-:W-:Y:S01]  /*6870*/  FMUL R28, R47.reuse, R32 ;  /* 0x000000202f1c7220 */ /* 0x040fe20000400000 */
[--C-:B------:R-:W-:Y:S01]  /*6880*/  HADD2.F32 R32, -RZ, R58.reuse.H0_H0 ;  /* 0x2000003aff207230 */ /* 0x100fe20000004100 */
[----:B------:R-:W-:Y:S01]  /*6890*/  F2FP.F16.F32.PACK_AB R52, R2, R0 ;  /* 0x000000000234723e */ /* 0x000fe200000000ff */
[----:B------:R-:W-:Y:S02]  /*68a0*/  HADD2.F32 R0, -RZ, R58.H1_H1 ;  /* 0x3000003aff007230 */ /* 0x000fe40000004100 */
[----:B------:R-:W-:Y:S01]  /*68b0*/  FMUL R5, R47, R9 ;  /* 0x000000092f057220 */ /* 0x000fe20000400000 */
[--C-:B------:R-:W-:Y:S02]  /*68c0*/  HADD2.F32 R2, -RZ, R59.reuse.H0_H0 ;  /* 0x2000003bff027230 */ /* 0x100fe40000004100 */
[C---:B------:R-:W-:Y:S01]  /*68d0*/  FFMA R7, R49.reuse, R51, R7 ;  /* 0x0000003331077223 */ /* 0x040fe20000000007 */
[C---:B------:R-:W-:Y:S01]  /*68e0*/  FFMA R4, R49.reuse, R32, R4 ;  /* 0x0000002031047223 */ /* 0x040fe20000000004 */
[----:B------:R-:W-:Y:S02]  /*68f0*/  HADD2.F32 R32, -RZ, R59.H1_H1 ;  /* 0x3000003bff207230 */ /* 0x000fe40000004100 */
[----:B------:R-:W-:Y:S01]  /*6900*/  FFMA R5, R49, R0, R5 ;  /* 0x0000000031057223 */ /* 0x000fe20000000005 */
[--C-:B------:R-:W-:Y:S01]  /*6910*/  HADD2.F32 R0, -RZ, R60.reuse.H0_H0 ;  /* 0x2000003cff007230 */ /* 0x100fe20000004100 */
[----:B------:R-:W-:Y:S01]  /*6920*/  F2FP.F16.F32.PACK_AB R53, R7, R3 ;  /* 0x000000030735723e */ /* 0x000fe200000000ff */
[----:B------:R-:W-:Y:S01]  /*6930*/  FMUL R6, R47, R10 ;  /* 0x0000000a2f067220 */ /* 0x000fe20000400000 */
[--C-:B------:R-:W-:Y:S01]  /*6940*/  HADD2.F32 R3, -RZ, R61.reuse.H0_H0 ;  /* 0x2000003dff037230 */ /* 0x100fe20000004100 */
[----:B------:R-:W-:Y:S01]  /*6950*/  F2FP.F16.F32.PACK_AB R54, R5, R4 ;  /* 0x000000040536723e */ /* 0x000fe200000000ff */
[----:B------:R-:W-:Y:S01]  /*6960*/  FMUL R11, R47, R11 ;  /* 0x0000000b2f0b7220 */ /* 0x000fe20000400000 */
[----:B------:R-:W-:Y:S01]  /*6970*/  FFMA R6, R49, R2, R6 ;  /* 0x0000000231067223 */ /* 0x000fe20000000006 */
[----:B------:R-:W-:Y:S02]  /*6980*/  HADD2.F32 R2, -RZ, R60.H1_H1 ;  /* 0x3000003cff027230 */ /* 0x000fe40000004100 */
[----:B------:R-:W-:Y:S01]  /*6990*/  FMUL R9, R47, R13 ;  /* 0x0000000d2f097220 */ /* 0x000fe20000400000 */
[C---:B------:R-:W-:Y:S01]  /*69a0*/  FFMA R11, R49.reuse, R32, R11 ;  /* 0x00000020310b7223 */ /* 0x040fe2000000000b */
[----:B------:R-:W-:Y:S01]  /*69b0*/  FFMA R8, R49, R0, R8 ;  /* 0x0000000031087223 */ /* 0x000fe20000000008 */
[C---:B------:R-:W-:Y:S01]  /*69c0*/  FMUL R10, R47.reuse, R14 ;  /* 0x0000000e2f0a7220 */ /* 0x040fe20000400000 */
[----:B------:R-:W-:Y:S02]  /*69d0*/  HADD2.F32 R0, -RZ, R61.H1_H1 ;  /* 0x3000003dff007230 */ /* 0x000fe40000004100 */
[----:B------:R-:W-:Y:S01]  /*69e0*/  FMUL R15, R47, R15 ;  /* 0x0000000f2f0f7220 */ /* 0x000fe20000400000 */
[C---:B------:R-:W-:Y:S01]  /*69f0*/  FFMA R9, R49.reuse, R2, R9 ;  /* 0x0000000231097223 */ /* 0x040fe20000000009 */
[C---:B------:R-:W-:Y:S01]  /*6a00*/  FFMA R10, R49.reuse, R3, R10 ;  /* 0x00000003310a7223 */ /* 0x040fe2000000000a */
[--C-:B------:R-:W-:Y:S02]  /*6a10*/  HADD2.F32 R2, -RZ, R62.reuse.H0_H0 ;  /* 0x2000003eff027230 */ /* 0x100fe40000004100 */
[----:B------:R-:W-:Y:S01]  /*6a20*/  FFMA R15, R49, R0, R15 ;  /* 0x00000000310f7223 */ /* 0x000fe2000000000f */
[----:B------:R-:W-:Y:S02]  /*6a30*/  HADD2.F32 R3, -RZ, R62.H1_H1 ;  /* 0x3000003eff037230 */ /* 0x000fe40000004100 */
[C---:B------:R-:W-:Y:S01]  /*6a40*/  FMUL R13, R47.reuse, R17 ;  /* 0x000000112f0d7220 */ /* 0x040fe20000400000 */
[--C-:B------:R-:W-:Y:S02]  /*6a50*/  HADD2.F32 R0, -RZ, R63.reuse.H0_H0 ;  /* 0x2000003fff007230 */ /* 0x100fe40000004100 */
[----:B------:R-:W-:Y:S01]  /*6a60*/  FMUL R14, R47, R18 ;  /* 0x000000122f0e7220 */ /* 0x000fe20000400000 */
[C---:B------:R-:W-:Y:S01]  /*6a70*/  FFMA R12, R49.reuse, R2, R12 ;  /* 0x00000002310c7223 */ /* 0x040fe2000000000c */
[C---:B------:R-:W-:Y:S01]  /*6a80*/  FFMA R13, R49.reuse, R3, R13 ;  /* 0x00000003310d7223 */ /* 0x040fe2000000000d */
[----:B------:R-:W-:Y:S02]  /*6a90*/  HADD2.F32 R2, -RZ, R63.H1_H1 ;  /* 0x3000003fff027230 */ /* 0x000fe40000004100 */
[----:B------:R-:W-:Y:S01]  /*6aa0*/  FFMA R14, R49, R0, R14 ;  /* 0x00000000310e7223 */ /* 0x000fe2000000000e */
[C---:B------:R-:W-:Y:S01]  /*6ab0*/  FMUL R19, R47.reuse, R19 ;  /* 0x000000132f137220 */ /* 0x040fe20000400000 */
[--C-:B------:R-:W-:Y:S02]  /*6ac0*/  HADD2.F32 R0, -RZ, R68.reuse.H0_H0 ;  /* 0x20000044ff007230 */ /* 0x100fe40000004100 */
[----:B------:R-:W-:Y:S01]  /*6ad0*/  FMUL R17, R47, R21 ;  /* 0x000000152f117220 */ /* 0x000fe20000400000 */
[--C-:B------:R-:W-:Y:S02]  /*6ae0*/  HADD2.F32 R3, -RZ, R69.reuse.H0_H0 ;  /* 0x20000045ff037230 */ /* 0x100fe40000004100 */
[C---:B------:R-:W-:Y:S01]  /*6af0*/  FFMA R19, R49.reuse, R2, R19 ;  /* 0x0000000231137223 */ /* 0x040fe20000000013 */
[----:B------:R-:W-:Y:S02]  /*6b00*/  HADD2.F32 R2, -RZ, R68.H1_H1 ;  /* 0x30000044ff027230 */ /* 0x000fe40000004100 */
        /* <DEDUP_REMOVED lines=9> */
[----:B------:R-:W-:Y:S01]  /*6ba0*/  FMUL R21, R47, R25 ;  /* 0x000000192f157220 */ /* 0x000fe20000400000 */
[----:B------:R-:W-:Y:S01]  /*6bb0*/  F2FP.F16.F32.PACK_AB R55, R11, R6 ;  /* 0x000000060b37723e */ /* 0x000fe200000000ff */
[--C-:B------:R-:W-:Y:S02]  /*6bc0*/  HADD2.F32 R3, -RZ, R71.reuse.H0_H0 ;  /* 0x20000047ff037230 */ /* 0x100fe40000004100 */
[----:B------:R-:W-:Y:S01]  /*6bd0*/  FMUL R22, R47, R26 ;  /* 0x0000001a2f167220 */ /* 0x000fe20000400000 */
[C---:B------:R-:W-:Y:S01]  /*6be0*/  FFMA R20, R49.reuse, R2, R20 ;  /* 0x0000000231147223 */ /* 0x040fe20000000014 */
[C---:B------:R-:W-:Y:S01]  /*6bf0*/  FFMA R21, R49.reuse, R0, R21 ;  /* 0x0000000031157223 */ /* 0x040fe20000000015 */
[----:B------:R1:W-:Y:S01]  /*6c00*/  STS.128 [R100+0x2000], R52 ;  /* 0x0020003464007388 */ /* 0x0003e20000000c00 */
[----:B------:R-:W-:Y:S02]  /*6c10*/  HADD2.F32 R0, -RZ, R71.H1_H1 ;  /* 0x30000047ff007230 */ /* 0x000fe40000004100 */
[----:B------:R-:W-:Y:S01]  /*6c20*/  FFMA R22, R49, R3, R22 ;  /* 0x0000000331167223 */ /* 0x000fe20000000016 */
[----:B------:R-:W-:Y:S01]  /*6c30*/  FMUL R27, R47, R27 ;  /* 0x0000001b2f1b7220 */ /* 0x000fe20000400000 */
[--C-:B------:R-:W-:Y:S01]  /*6c40*/  HADD2.F32 R2, -RZ, R76.reuse.H0_H0 ;  /* 0x2000004cff027230 */ /* 0x100fe20000004100 */
[----:B------:R-:W-:Y:S01]  /*6c50*/  F2FP.F16.F32.PACK_AB R8, R9, R8 ;  /* 0x000000080908723e */ /* 0x000fe200000000ff */
[----:B------:R-:W-:Y:S01]  /*6c60*/  HADD2.F32 R3, -RZ, R76.H1_H1 ;  /* 0x3000004cff037230 */ /* 0x000fe20000004100 */
[----:B------:R-:W-:Y:S01]  /*6c70*/  F2FP.F16.F32.PACK_AB R9, R15, R10 ;  /* 0x0000000a0f09723e */ /* 0x000fe200000000ff */
[----:B------:R-:W-:Y:S01]  /*6c80*/  FMUL R25, R47, R29 ;  /* 0x0000001d2f197220 */ /* 0x000fe20000400000 */
[--C-:B------:R-:W-:Y:S01]  /*6c90*/  HADD2.F32 R4, -RZ, R77.reuse.H0_H0 ;  /* 0x2000004dff047230 */ /* 0x100fe20000004100 */
[----:B------:R-:W-:Y:S01]  /*6ca0*/  F2FP.F16.F32.PACK_AB R10, R13, R12 ;  /* 0x0000000c0d0a723e */ /* 0x000fe200000000ff */
[----:B------:R-:W-:Y:S01]  /*6cb0*/  FMUL R26, R47, R30 ;  /* 0x0000001e2f1a7220 */ /* 0x000fe20000400000 */
[----:B------:R-:W-:Y:S01]  /*6cc0*/  F2FP.F16.F32.PACK_AB R11, R19, R14 ;  /* 0x0000000e130b723e */ /* 0x000fe200000000ff */
[C---:B------:R-:W-:Y:S01]  /*6cd0*/  FFMA R27, R49.reuse, R0, R27 ;  /* 0x00000000311b7223 */ /* 0x040fe2000000001b */
[C---:B------:R-:W-:Y:S01]  /*6ce0*/  FFMA R24, R49.reuse, R2, R24 ;  /* 0x0000000231187223 */ /* 0x040fe20000000018 */
[----:B------:R-:W-:Y:S02]  /*6cf0*/  HADD2.F32 R0, -RZ, R77.H1_H1 ;  /* 0x3000004dff007230 */ /* 0x000fe40000004100 */
[----:B------:R-:W-:Y:S01]  /*6d00*/  FFMA R25, R49, R3, R25 ;  /* 0x0000000331197223 */ /* 0x000fe20000000019 */
[----:B------:R1:W-:Y:S01]  /*6d10*/  STS.128 [R99+0x2010], R8 ;  /* 0x0020100863007388 */ /* 0x0003e20000000c00 */
[----:B------:R-:W-:Y:S01]  /*6d20*/  FMUL R31, R47, R31 ;  /* 0x0000001f2f1f7220 */ /* 0x000fe20000400000 */
[--C-:B------:R-:W-:Y:S02]  /*6d30*/  HADD2.F32 R2, -RZ, R78.reuse.H0_H0 ;  /* 0x2000004eff027230 */ /* 0x100fe40000004100 */
[----:B------:R-:W-:Y:S01]  /*6d40*/  FFMA R26, R49, R4, R26 ;  /* 0x00000004311a7223 */ /* 0x000fe2000000001a */
[----:B------:R-:W-:Y:S02]  /*6d50*/  HADD2.F32 R3, -RZ, R78.H1_H1 ;  /* 0x3000004eff037230 */ /* 0x000fe40000004100 */
[----:B------:R-:W-:Y:S01]  /*6d60*/  FMUL R29, R47, R33 ;  /* 0x000000212f1d7220 */ /* 0x000fe20000400000 */
[--C-:B------:R-:W-:Y:S01]  /*6d70*/  HADD2.F32 R4, -RZ, R79.reuse.H0_H0 ;  /* 0x2000004fff047230 */ /* 0x100fe20000004100 */
[----:B------:R-:W-:Y:S01]  /*6d80*/  F2FP.F16.F32.PACK_AB R16, R17, R16 ;  /* 0x000000101110723e */ /* 0x000fe200000000ff */
[----:B------:R-:W-:Y:S01]  /*6d90*/  FMUL R30, R47, R34 ;  /* 0x000000222f1e7220 */ /* 0x000fe20000400000 */
        /* <DEDUP_REMOVED lines=14> */
[----:B------:R-:W-:Y:S02]  /*6e80*/  F2FP.F16.F32.PACK_AB R27, R35, R30 ;  /* 0x0000001e231b723e */ /* 0x000fe400000000ff */
[----:B------:R-:W-:Y:S02]  /*6e90*/  LEA R0, R65, UR48, 0x3 ;  /* 0x0000003041007c11 */ /* 0x000fe4000f8e18ff */
[----:B------:R-:W-:Y:S01]  /*6ea0*/  @P6 SHF.L.U32 R2, R97, 0x1f, RZ ;  /* 0x0000001f61026819 */ /* 0x000fe200000006ff */
        /* <DEDUP_REMOVED lines=9> */
[----:B------:R-:W-:Y:S02]  /*6f40*/  UIADD3 UR8, UP0, UPT, UR52, 0x680, URZ ;  /* 0x0000068034087890 */ /* 0x000fe4000ff1e0ff */
[----:B------:R-:W-:Y:S02]  /*6f50*/  UIADD3 UR5, UPT, UPT, UR41, 0x20, URZ ;  /* 0x0000002029057890 */ /* 0x000fe4000fffe0ff */
[----:B------:R-:W-:Y:S02]  /*6f60*/  UIADD3 UR4, UPT, UPT, UR48, 0x2200, URZ ;  /* 0x0000220030047890 */ /* 0x000fe4000fffe0ff */
[----:B------:R-:W-:Y:S01]  /*6f70*/  UIADD3.X UR9, UPT, UPT, URZ, UR53, URZ, UP0, !UPT ;  /* 0x00000035ff097290 */ /* 0x000fe200087fe4ff */
[----:B------:R-:W-:Y:S01]  /*6f80*/  UMOV UR6, UR42 ;  /* 0x0000002a00067c82 */ /* 0x000fe20008000000 */
[----:B------:R-:W-:Y:S07]  /*6f90*/  UMOV UR7, UR36 ;  /* 0x0000002400077c82 */ /* 0x000fee0008000000 */
[----:B------:R2:W-:Y:S01]  /*6fa0*/  UTMASTG.3D [UR4], [UR8] ;  /* 0x00000004080073b5 */ /* 0x0005e20008010000 */
[----:B------:R0:W-:Y:S01]  /*6fb0*/  UTMACMDFLUSH ;  /* 0x00000000000079b7 */ /* 0x0001e20000000000 */
[----:B--2---:R-:W-:Y:S04]  /*6fc0*/  DEPBAR.LE SB0, 0x1 ;  /* 0x000080400000791a */ /* 0x004fe80000000000 */
.L_x_108:
[----:B------:R-:W-:Y:S05]  /*6fd0*/  BSYNC.RECONVERGENT B0 ;  /* 0x0000000000007941 */ /* 0x000fea0003800200 */
.L_x_107:
[----:B------:R-:W-:Y:S01]  /*6fe0*/  BAR.SYNC.DEFER_BLOCKING 0x1, 0x80 ;  /* 0x0042000000007b1d */ /* 0x000fe20000010000 */
[----:B------:R-:W-:Y:S04]  /*6ff0*/  UIADD3 UR40, UPT, UPT, UR51, 0x1, URZ ;  /* 0x0000000133287890 */ /* 0x000fe8000fffe0ff */
[----:B------:R-:W-:Y:S04]  /*7000*/  UISETP.NE.AND UP0, UPT, UR40, 0x4, UPT ;  /* 0x000000042800788c */ /* 0x000fe8000bf05270 */
[----:B------:R-:W-:Y:S01]  /*7010*/  USEL UR40, UR40, URZ, UP0 ;  /* 0x000000ff28287287 */ /* 0x000fe20008000000 */
[----:B------:R2:W-:Y:S01]  /*7020*/  @P6 SYNCS.ARRIVE.TRANS64.RED.A1T0 RZ, [R72+URZ], RZ ;  /* 0x000000ff48ff69a7 */ /* 0x0005e200081004ff */
[----:B------:R-:W-:Y:S01]  /*7030*/  BSSY B1, `(.L_x_109) ;  /* 0x0000017000017945 */ /* 0x000fe20003800000 */
[----:B------:R-:W4:Y:S02]  /*7040*/  @P6 SYNCS.PHASECHK.TRANS64.TRYWAIT P0, [R0+URZ+0x40], R2 ;  /* 0x00004002000065a7 */ /* 0x000f2400080011ff */
[----:B----4-:R-:W-:Y:S01]  /*7050*/  @P6 SEL R66, RZ, 0x1, !P0 ;  /* 0x00000001ff426807 */ /* 0x010fe20004000000 */
[----:B--2---:R-:W-:Y:S06]  /*7060*/  @!P6 BRA `(.L_x_110) ;  /* 0x00000000004ce947 */ /* 0x004fec0003800000 */
        /* <DEDUP_REMOVED lines=9> */
[----:B------:R-:W-:Y:S04]  /*7100*/  SHF.L.U32 R6, R97, 0x1f, RZ ;  /* 0x0000001f61067819 */ /* 0x000fe800000006ff */
[----:B------:R-:W2:Y:S02]  /*7110*/  SYNCS.PHASECHK.TRANS64.TRYWAIT P0, [R0+URZ+0x40], R6 ;  /* 0x00004006000075a7 */ /* 0x000ea400080011ff */
[----:B--2---:R-:W-:Y:S05]  /*7120*/  @!P0 BRA `(.L_x_113) ;  /* 0x0000002400648947 */ /* 0x004fea0003800000 */
.L_x_112:
[----:B------:R-:W-:Y:S05]  /*7130*/  BSYNC B0 ;  /* 0x0000000000007941 */ /* 0x000fea0003800000 */
.L_x_111:
[----:B------:R-:W-:Y:S02]  /*7140*/  ISETP.NE.AND P0, PT, R67, RZ, PT ;  /* 0x000000ff4300720c */ /* 0x000fe40003f05270 */
[----:B------:R-:W-:Y:S11]  /*7150*/  IADD3 R65, PT, PT, R65, 0x1, RZ ;  /* 0x0000000141417810 */ /* 0x000ff60007ffe0ff */
[----:B------:R4:W1:Y:S04]  /*7160*/  @P0 LDS.128 R56, [R5] ;  /* 0x0000000005380984 */ /* 0x0008680000000c00 */
[----:B------:R4:W1:Y:S04]  /*7170*/  @P0 LDS.128 R60, [R4+0x10] ;  /* 0x00001000043c0984 */ /* 0x0008680000000c00 */
[----:B------:R4:W1:Y:S04]  /*7180*/  @P0 LDS.128 R68, [R3+0x20] ;  /* 0x0000200003440984 */ /* 0x0008680000000c00 */
[----:B------:R4:W1:Y:S02]  /*7190*/  @P0 LDS.128 R76, [R2+0x30] ;  /* 0x00003000024c0984 */ /* 0x0008640000000c00 */
.L_x_110:
[----:B------:R-:W-:Y:S05]  /*71a0*/  BSYNC B1 ;  /* 0x0000000000017941 */ /* 0x000fea0003800000 */
.L_x_109:
        /* <DEDUP_REMOVED lines=21> */
.L_x_114:
        /* <DEDUP_REMOVED lines=146> */
.L_x_116:
[----:B------:R-:W-:Y:S05]  /*7c20*/  BSYNC.RECONVERGENT B0 ;  /* 0x0000000000007941 */ /* 0x000fea0003800200 */
.L_x_115:
        /* <DEDUP_REMOVED lines=21> */
.L_x_120:
[----:B------:R-:W-:Y:S05]  /*7d80*/  BSYNC B0 ;  /* 0x0000000000007941 */ /* 0x000fea0003800000 */
.L_x_119:
[----:B------:R-:W-:Y:S11]  /*7d90*/  ISETP.NE.AND P0, PT, R67, RZ, PT ;  /* 0x000000ff4300720c */ /* 0x000ff60003f05270 */
[----:B------:R-:W-:Y:S02]  /*7da0*/  @!UPT UIADD3 URZ, UPT, UPT, URZ, URZ, URZ ;  /* 0x000000fffffff290 */ /* 0x000fe4000fffe0ff */
[----:B------:R4:W1:Y:S04]  /*7db0*/  @P0 LDS.128 R56, [R4] ;  /* 0x0000000004380984 */ /* 0x0008680000000c00 */
[----:B------:R4:W1:Y:S04]  /*7dc0*/  @P0 LDS.128 R60, [R3+0x10] ;  /* 0x00001000033c0984 */ /* 0x0008680000000c00 */
[----:B------:R4:W1:Y:S04]  /*7dd0*/  @P0 LDS.128 R68, [R2+0x20] ;  /* 0x0000200002440984 */ /* 0x0008680000000c00 */
[----:B------:R4:W1:Y:S02]  /*7de0*/  @P0 LDS.128 R76, [R65+0x30] ;  /* 0x00003000414c0984 */ /* 0x0008640000000c00 */
.L_x_118:
[----:B------:R-:W-:Y:S05]  /*7df0*/  BSYNC B1 ;  /* 0x0000000000017941 */ /* 0x000fea0003800000 */
.L_x_117:
        /* <DEDUP_REMOVED lines=21> */
.L_x_122:
[----:B------:R-:W-:Y:S01]  /*7f50*/  ISETP.NE.AND P0, PT, R102, RZ, PT ;  /* 0x000000ff6600720c */ /* 0x000fe20003f05270 */
[----:B------:R-:W-:Y:S05]  /*7f60*/  WARPSYNC.ALL ;  /* 0x0000000000007948 */ /* 0x000fea0003800000 */
[----:B------:R-:W-:Y:S01]  /*7f70*/  R2UR UR4, R48 ;  /* 0x00000000300472ca */ /* 0x000fe200000e0000 */
[--C-:B-1----:R-:W-:Y:S01]  /*7f80*/  HADD2.F32 R0, -RZ, R56.reuse.H0_H0 ;  /* 0x20000038ff007230 */ /* 0x102fe20000004100 */
[----:B------:R-:W-:Y:S01]  /*7f90*/  R2UR UR5, R64 ;  /* 0x00000000400572ca */ /* 0x000fe200000e0000 */
[----:B----4-:R-:W-:Y:S01]  /*7fa0*/  HADD2.F32 R2, -RZ, R56.H1_H1 ;  /* 0x30000038ff027230 */ /* 0x010fe20000004100 */
[----:B------:R-:W-:Y:S01]  /*7fb0*/  BSSY.RECONVERGENT B0, `(.L_x_123) ;  /* 0x0000089000007945 */ /* 0x000fe20003800200 */
[--C-:B------:R-:W-:Y:S02]  /*7fc0*/  HADD2.F32 R3, -RZ, R57.reuse.H0_H0 ;  /* 0x20000039ff037230 */ /* 0x100fe40000004100 */
[----:B------:R-:W-:Y:S02]  /*7fd0*/  HADD2.F32 R48, -RZ, R57.H1_H1 ;  /* 0x30000039ff307230 */ /* 0x000fe40000004100 */
[--C-:B------:R-:W-:Y:S02]  /*7fe0*/  HADD2.F32 R50, -RZ, R58.reuse.H0_H0 ;  /* 0x2000003aff327230 */ /* 0x100fe40000004100 */
[----:B------:R-:W-:Y:S02]  /*7ff0*/  HADD2.F32 R51, -RZ, R58.H1_H1 ;  /* 0x3000003aff337230 */ /* 0x000fe40000004100 */
[----:B------:R-:W1:Y:S01]  /*8000*/  LDTM.x32 R4, tmem[UR4+0x60] ;  /* 0x00006004000479ee */ /* 0x000e6200082c0000 */
[----:B------:R-:W-:Y:S01]  /*8010*/  NOP ;  /* 0x0000000000007918 */ /* 0x000fe20000000000 */
[----:B------:R-:W-:Y:S01]  /*8020*/  UIADD3 UR5, UPT, UPT, UR5, 0xd0, URZ ;  /* 0x000000d005057890 */ /* 0x000fe2000fffe0ff */
[--C-:B------:R-:W-:Y:S02]  /*8030*/  HADD2.F32 R52, -RZ, R59.reuse.H0_H0 ;  /* 0x2000003bff347230 */ /* 0x100fe40000004100 */
[----:B------:R-:W-:Y:S01]  /*8040*/  HADD2.F32 R53, -RZ, R59.H1_H1 ;  /* 0x3000003bff357230 */ /* 0x000fe20000004100 */
[----:B------:R-:W-:Y:S01]  /*8050*/  UPRMT UR5, UR37, 0x654, UR5 ;  /* 0x0000065425057896 */ /* 0x000fe20008000005 */
[--C-:B------:R-:W-:Y:S02]  /*8060*/  HADD2.F32 R54, -RZ, R60.reuse.H0_H0 ;  /* 0x2000003cff367230 */ /* 0x100fe40000004100 */
[----:B------:R-:W-:Y:S02]  /*8070*/  HADD2.F32 R55, -RZ, R60.H1_H1 ;  /* 0x3000003cff377230 */ /* 0x000fe40000004100 */
[--C-:B------:R-:W-:Y:S02]  /*8080*/  HADD2.F32 R56, -RZ, R61.reuse.H0_H0 ;  /* 0x2000003dff387230 */ /* 0x100fe40000004100 */
[----:B------:R-:W-:Y:S02]  /*8090*/  HADD2.F32 R57, -RZ, R61.H1_H1 ;  /* 0x3000003dff397230 */ /* 0x000fe40000004100 */
[----:B-1----:R-:W-:Y:S01]  /*80a0*/  SYNCS.ARRIVE.TRANS64.RED.A1T0 RZ, [UR5], RZ ;  /* 0x000000ffffff79a7 */ /* 0x002fe20008100405 */
[--C-:B------:R-:W-:Y:S02]  /*80b0*/  HADD2.F32 R58, -RZ, R62.reuse.H0_H0 ;  /* 0x2000003eff3a7230 */ /* 0x100fe40000004100 */
[----:B------:R-:W-:Y:S02]  /*80c0*/  HADD2.F32 R59, -RZ, R62.H1_H1 ;  /* 0x3000003eff3b7230 */ /* 0x000fe40000004100 */
[--C-:B------:R-:W-:Y:S02]  /*80d0*/  HADD2.F32 R60, -RZ, R63.reuse.H0_H0 ;  /* 0x2000003fff3c7230 */ /* 0x100fe40000004100 */
[----:B------:R-:W-:Y:S02]  /*80e0*/  HADD2.F32 R61, -RZ, R63.H1_H1 ;  /* 0x3000003fff3d7230 */ /* 0x000fe40000004100 */
[C---:B------:R-:W-:Y:S01]  /*80f0*/  FMUL R4, R47.reuse, R4 ;  /* 0x000000042f047220 */ /* 0x040fe20000400000 */
[C---:B------:R-:W-:Y:S01]  /*8100*/  FMUL R5, R47.reuse, R5 ;  /* 0x000000052f057220 */ /* 0x040fe20000400000 */
[C---:B------:R-:W-:Y:S01]  /*8110*/  FMUL R6, R47.reuse, R6 ;  /* 0x000000062f067220 */ /* 0x040fe20000400000 */
[----:B------:R-:W-:Y:S01]  /*8120*/  FMUL R7, R47, R7 ;  /* 0x000000072f077220 */ /* 0x000fe20000400000 */
[C---:B------:R-:W-:Y:S01]  /*8130*/  FFMA R4, R49.reuse, R0, R4 ;  /* 0x0000000031047223 */ /* 0x040fe20000000004 */
[C---:B------:R-:W-:Y:S01]  /*8140*/  FFMA R5, R49.reuse, R2, R5 ;  /* 0x0000000231057223 */ /* 0x040fe20000000005 */
[C---:B------:R-:W-:Y:S01]  /*8150*/  FFMA R6, R49.reuse, R3, R6 ;  /* 0x0000000331067223 */ /* 0x040fe20000000006 */
[----:B------:R-:W-:Y:S01]  /*8160*/  FFMA R7, R49, R48, R7 ;  /* 0x0000003031077223 */ /* 0x000fe20000000007 */
[C---:B------:R-:W-:Y:S01]  /*8170*/  FMUL R8, R47.reuse, R8 ;  /* 0x000000082f087220 */ /* 0x040fe20000400000 */
[----:B------:R-:W-:Y:S01]  /*8180*/  FMUL R9, R47, R9 ;  /* 0x000000092f097220 */ /* 0x000fe20000400000 */
[----:B------:R-:W-:Y:S01]  /*8190*/  F2FP.F16.F32.PACK_AB R4, R5, R4 ;  /* 0x000000040504723e */ /* 0x000fe200000000ff */
[----:B------:R-:W-:Y:S01]  /*81a0*/  FMUL R0, R47, R10 ;  /* 0x0000000a2f007220 */ /* 0x000fe20000400000 */
[----:B------:R-:W-:Y:S01]  /*81b0*/  F2FP.F16.F32.PACK_AB R5, R7, R6 ;  /* 0x000000060705723e */ /* 0x000fe200000000ff */
[C---:B------:R-:W-:Y:S01]  /*81c0*/  FFMA R8, R49.reuse, R50, R8 ;  /* 0x0000003231087223 */ /* 0x040fe20000000008 */
[C---:B------:R-:W-:Y:S01]  /*81d0*/  FFMA R9, R49.reuse, R51, R9 ;  /* 0x0000003331097223 */ /* 0x040fe20000000009 */
[----:B------:R-:W-:Y:S01]  /*81e0*/  FFMA R0, R49, R52, R0 ;  /* 0x0000003431007223 */ /* 0x000fe20000000000 */
[C---:B------:R-:W-:Y:S01]  /*81f0*/  FMUL R2, R47.reuse, R11 ;  /* 0x0000000b2f027220 */ /* 0x040fe20000400000 */
[C---:B------:R-:W-:Y:S01]  /*8200*/  FMUL R3, R47.reuse, R12 ;  /* 0x0000000c2f037220 */ /* 0x040fe20000400000 */
[----:B------:R-:W-:Y:S01]  /*8210*/  FMUL R10, R47, R13 ;  /* 0x0000000d2f0a7220 */ /* 0x000fe20000400000 */
[----:B------:R-:W-:Y:S01]  /*8220*/  F2FP.F16.F32.PACK_AB R6, R9, R8 ;  /* 0x000000080906723e */ /* 0x000fe200000000ff */
[C---:B------:R-:W-:Y:S01]  /*8230*/  FFMA R2, R49.reuse, R53, R2 ;  /* 0x0000003531027223 */ /* 0x040fe20000000002 */
[C---:B------:R-:W-:Y:S01]  /*8240*/  FFMA R3, R49.reuse, R54, R3 ;  /* 0x0000003631037223 */ /* 0x040fe20000000003 */
[----:B------:R-:W-:Y:S01]  /*8250*/  FFMA R10, R49, R55, R10 ;  /* 0x00000037310a7223 */ /* 0x000fe2000000000a */
[C---:B------:R-:W-:Y:S01]  /*8260*/  FMUL R11, R47.reuse, R14 ;  /* 0x0000000e2f0b7220 */ /* 0x040fe20000400000 */
[C---:B------:R-:W-:Y:S01]  /*8270*/  FMUL R15, R47.reuse, R15 ;  /* 0x0000000f2f0f7220 */ /* 0x040fe20000400000 */
[C---:B------:R-:W-:Y:S01]  /*8280*/  FMUL R12, R47.reuse, R16 ;  /* 0x000000102f0c7220 */ /* 0x040fe20000400000 */
[----:B------:R-:W-:Y:S01]  /*8290*/  FMUL R13, R47, R17 ;  /* 0x000000112f0d7220 */ /* 0x000fe20000400000 */
[----:B------:R-:W-:Y:S01]  /*82a0*/  FFMA R11, R49, R56, R11 ;  /* 0x00000038310b7223 */ /* 0x000fe2000000000b */
[----:B------:R-:W-:Y:S01]  /*82b0*/  FMUL R14, R47, R18 ;  /* 0x000000122f0e7220 */ /* 0x000fe20000400000 */
[----:B------:R-:W-:Y:S01]  /*82c0*/  FFMA R15, R49, R57, R15 ;  /* 0x00000039310f7223 */ /* 0x000fe2000000000f */
[--C-:B------:R-:W-:Y:S02]  /*82d0*/  HADD2.F32 R62, -RZ, R68.reuse.H0_H0 ;  /* 0x20000044ff3e7230 */ /* 0x100fe40000004100 */
[----:B------:R-:W-:Y:S01]  /*82e0*/  FMUL R19, R47, R19 ;  /* 0x000000132f137220 */ /* 0x000fe20000400000 */
[----:B------:R-:W-:Y:S01]  /*82f0*/  F2FP.F16.F32.PACK_AB R7, R2, R0 ;  /* 0x000000000207723e */ /* 0x000fe200000000ff */
[----:B------:R-:W-:Y:S01]  /*8300*/  FFMA R12, R49, R58, R12 ;  /* 0x0000003a310c7223 */ /* 0x000fe2000000000c */
[----:B------:R-:W-:Y:S02]  /*8310*/  HADD2.F32 R63, -RZ, R68.H1_H1 ;  /* 0x30000044ff3f7230 */ /* 0x000fe40000004100 */
[----:B------:R-:W-:Y:S01]  /*8320*/  FMUL R16, R47, R20 ;  /* 0x000000142f107220 */ /* 0x000fe20000400000 */
[----:B------:R-:W-:Y:S01]  /*8330*/  FFMA R13, R49, R59, R13 ;  /* 0x0000003b310d7223 */ /* 0x000fe2000000000d */
[----:B------:R1:W-:Y:S01]  /*8340*/  STS.128 [R100+0x6000], R4 ;  /* 0x0060000464007388 */ /* 0x0003e20000000c00 */
[--C-:B------:R-:W-:Y:S02]  /*8350*/  HADD2.F32 R64, -RZ, R69.reuse.H0_H0 ;  /* 0x20000045ff407230 */ /* 0x100fe40000004100 */
[----:B------:R-:W-:Y:S01]  /*8360*/  FMUL R17, R47, R21 ;  /* 0x000000152f117220 */ /* 0x000fe20000400000 */
[----:B------:R-:W-:Y:S01]  /*8370*/  FFMA R14, R49, R60, R14 ;  /* 0x0000003c310e7223 */ /* 0x000fe2000000000e */
[----:B------:R-:W-:Y:S02]  /*8380*/  HADD2.F32 R65, -RZ, R69.H1_H1 ;  /* 0x30000045ff417230 */ /* 0x000fe40000004100 */
[----:B------:R-:W-:Y:S01]  /*8390*/  FMUL R18, R47, R22 ;  /* 0x000000162f127220 */ /* 0x000fe20000400000 */
[----:B------:R-:W-:Y:S01]  /*83a0*/  FFMA R19, R49, R61, R19 ;  /* 0x0000003d31137223 */ /* 0x000fe20000000013 */
        /* <DEDUP_REMOVED lines=11> */
[----:B------:R-:W-:Y:S01]  /*8460*/  F2FP.F16.F32.PACK_AB R8, R10, R3 ;  /* 0x000000030a08723e */ /* 0x000fe200000000ff */
[----:B------:R-:W-:Y:S01]  /*8470*/  FFMA R23, R49, R65, R23 ;  /* 0x0000004131177223 */ /* 0x000fe20000000017 */
[----:B------:R-:W-:Y:S01]  /*8480*/  F2FP.F16.F32.PACK_AB R9, R15, R11 ;  /* 0x0000000b0f09723e */ /* 0x000fe200000000ff */
[--C-:B------:R-:W-:Y:S02]  /*8490*/  HADD2.F32 R70, -RZ, R76.reuse.H0_H0 ;  /* 0x2000004cff467230 */ /* 0x100fe40000004100 */
[----:B------:R-:W-:Y:S01]  /*84a0*/  FMUL R27, R47, R27 ;  /* 0x0000001b2f1b7220 */ /* 0x000fe20000400000 */
[----:B------:R-:W-:Y:S01]  /*84b0*/  F2FP.F16.F32.PACK_AB R10, R13, R12 ;  /* 0x0000000c0d0a723e */ /* 0x000fe200000000ff */
[----:B------:R-:W-:Y:S01]  /*84c0*/  FFMA R20, R49, R66, R20 ;  /* 0x0000004231147223 */ /* 0x000fe20000000014 */
[----:B------:R-:W-:Y:S01]  /*84d0*/  F2FP.F16.F32.PACK_AB R11, R19, R14 ;  /* 0x0000000e130b723e */ /* 0x000fe200000000ff */
[----:B------:R-:W-:Y:S02]  /*84e0*/  HADD2.F32 R71, -RZ, R76.H1_H1 ;  /* 0x3000004cff477230 */ /* 0x000fe40000004100 */
[----:B------:R-:W-:Y:S01]  /*84f0*/  FMUL R24, R47, R28 ;  /* 0x0000001c2f187220 */ /* 0x000fe20000400000 */
[----:B------:R-:W-:Y:S01]  /*8500*/  FFMA R21, R49, R67, R21 ;  /* 0x0000004331157223 */ /* 0x000fe20000000015 */
[--C-:B------:R-:W-:Y:S01]  /*8510*/  HADD2.F32 R72, -RZ, R77.reuse.H0_H0 ;  /* 0x2000004dff487230 */ /* 0x100fe20000004100 */
[----:B------:R1:W-:Y:S01]  /*8520*/  STS.128 [R99+0x6010], R8 ;  /* 0x0060100863007388 */ /* 0x0003e20000000c00 */
        /* <DEDUP_REMOVED lines=49> */
.L_x_124:
[----:B------:R-:W-:Y:S05]  /*8840*/  BSYNC.RECONVERGENT B0 ;  /* 0x0000000000007941 */ /* 0x000fea0003800200 */
.L_x_123:
[----:B------:R-:W-:Y:S01]  /*8850*/  BAR.SYNC.DEFER_BLOCKING 0x1, 0x80 ;  /* 0x0042000000007b1d */ /* 0x000fe20000010000 */
[----:B------:R-:W-:Y:S01]  /*8860*/  UISETP.NE.AND UP0, UPT, UR49, -0x4, UPT ;  /* 0xfffffffc3100788c */ /* 0x000fe2000bf05270 */
[----:B------:R-:W-:Y:S08]  /*8870*/  IADD3 R45, PT, PT, R45, 0x1, RZ ;  /* 0x000000012d2d7810 */ /* 0x000ff00007ffe0ff */
[----:B------:R-:W-:Y:S05]  /*8880*/  BRA.U !UP0, `(.L_x_125) ;  /* 0x0000000108287547 */ /* 0x000fea000b800000 */
[----:B------:R-:W-:Y:S01]  /*8890*/  ISETP.NE.AND P0, PT, R107, RZ, PT ;  /* 0x000000ff6b00720c */ /* 0x000fe20003f05270 */
[----:B------:R-:W-:Y:S01]  /*88a0*/  IMAD.U32 R2, RZ, RZ, UR51 ;  /* 0x00000033ff027e24 */ /* 0x000fe2000f8e00ff */
[----:B------:R-:W-:Y:S01]  /*88b0*/  UIADD3 UR51, UPT, UPT, UR51, 0x1, URZ ;  /* 0x0000000133337890 */ /* 0x000fe2000fffe0ff */
[----:B------:R-:W-:Y:S03]  /*88c0*/  IMAD.U32 R0, RZ, RZ, UR37 ;  /* 0x00000025ff007e24 */ /* 0x000fe6000f8e00ff */
[----:B------:R-:W-:Y:S04]  /*88d0*/  UISETP.NE.AND UP0, UPT, UR51, 0x4, UPT ;  /* 0x000000043300788c */ /* 0x000fe8000bf05270 */
[----:B------:R-:W-:Y:S03]  /*88e0*/  USEL UR51, UR51, URZ, UP0 ;  /* 0x000000ff33337287 */ /* 0x000fe60008000000 */
[----:B------:R-:W-:Y:S05]  /*88f0*/  @P0 LEA R2, R2, UR48, 0x3 ;  /* 0x0000003002020c11 */ /* 0x000fea000f8e18ff */
[----:B------:R-:W-:Y:S05]  /*8900*/  @P0 VIADD R2, R2, 0x60 ;  /* 0x0000006002020836 */ /* 0x000fea0000000000 */
[----:B------:R-:W-:Y:S04]  /*8910*/  @P0 PRMT R0, R0, 0x654, R2 ;  /* 0x0000065400000816 */ /* 0x000fe80000000002 */
[----:B------:R2:W-:Y:S03]  /*8920*/  @P0 SYNCS.ARRIVE.TRANS64.RED.A1T0 RZ, [R0+URZ], RZ ;  /* 0x000000ff00ff09a7 */ /* 0x0005e600081004ff */
.L_x_125:
[----:B------:R-:W-:Y:S01]  /*8930*/  ISETP.NE.AND P2, PT, R103, RZ, PT ;  /* 0x000000ff6700720c */ /* 0x000fe20003f45270 */
[----:B------:R-:W-:Y:S01]  /*8940*/  UIADD3 UR49, UPT, UPT, UR49, 0x4, URZ ;  /* 0x0000000431317890 */ /* 0x000fe2000fffe0ff */
[----:B------:R-:W-:Y:S01]  /*8950*/  ISETP.NE.AND P0, PT, R105, 0x2, PT ;  /* 0x000000026900780c */ /* 0x000fe20003f05270 */
[----:B------:R-:W-:Y:S01]  /*8960*/  IMAD.IADD R14, R43, 0x1, R86 ;  /* 0x000000012b0e7824 */ /* 0x000fe200078e0256 */
[----:B------:R-:W-:Y:S01]  /*8970*/  ISETP.NE.AND P1, PT, R45, 0x4, PT ;  /* 0x000000042d00780c */ /* 0x000fe20003f25270 */
[----:B------:R-:W-:Y:S01]  /*8980*/  IMAD.IADD R15, R44, 0x1, R87 ;  /* 0x000000012c0f7824 */ /* 0x000fe200078e0257 */
[----:B------:R-:W-:Y:S02]  /*8990*/  SEL R2, RZ, 0x1, P0 ;  /* 0x00000001ff027807 */ /* 0x000fe40000000000 */
[----:B--2---:R-:W-:Y:S02]  /*89a0*/  SEL R0, RZ, 0x1, P1 ;  /* 0x00000001ff007807 */ /* 0x004fe40000800000 */
[----:B------:R-:W-:Y:S02]  /*89b0*/  LOP3.LUT R95, R95, R2, RZ, 0x3c, !PT ;  /* 0x000000025f5f7212 */ /* 0x000fe400078e3cff */
[----:B------:R-:W-:Y:S02]  /*89c0*/  LOP3.LUT R96, R96, R0, RZ, 0x3c, !PT ;  /* 0x0000000060607212 */ /* 0x000fe400078e3cff */
[----:B------:R-:W-:Y:S02]  /*89d0*/  @P2 R2UR UR36, R94 ;  /* 0x000000005e2422ca */ /* 0x000fe400000e0000 */
[----:B------:R-:W-:Y:S02]  /*89e0*/  SEL R105, R105, RZ, P0 ;  /* 0x000000ff69697207 */ /* 0x000fe40000000000 */
[----:B------:R-:W-:Y:S01]  /*89f0*/  SEL R45, R45, RZ, P1 ;  /* 0x000000ff2d2d7207 */ /* 0x000fe20000800000 */
[----:B------:R-:W-:Y:S10]  /*8a00*/  @P2 BRA `(.L_x_126) ;  /* 0xffffffc000502947 */ /* 0x000ff4000383ffff */
[----:B------:R-:W-:-:S09]  /*8a10*/  UISETP.NE.AND UP0, UPT, UR50, URZ, UPT ;  /* 0x000000ff3200728c */ /* 0x000fd2000bf05270 */
[----:B------:R-:W-:Y:S05]  /*8a20*/  BRA.U !UP0, `(.L_x_127) ;  /* 0x0000000108487547 */ /* 0x000fea000b800000 */
[----:B------:R-:W2:Y:S02]  /*8a30*/  LDCU.64 UR4, c[0x0][0x890] ;  /* 0x00011200ff0477ac */ /* 0x000ea40008000a00 */
[----:B--2---:R-:W-:-:S04]  /*8a40*/  UISETP.NE.U32.AND UP0, UPT, UR4, URZ, UPT ;  /* 0x000000ff0400728c */ /* 0x004fc8000bf05070 */
[----:B------:R-:W-:-:S09]  /*8a50*/  UISETP.NE.AND.EX UP0, UPT, UR5, URZ, UPT, UP0 ;  /* 0x000000ff0500728c */ /* 0x000fd2000bf05300 */
[----:B------:R-:W-:Y:S05]  /*8a60*/  BRA.U UP0, `(.L_x_128) ;  /* 0x00000001000c7547 */ /* 0x000fea000b800000 */
[----:B------:R-:W-:-:S13]  /*8a70*/  FSETP.NEU.AND P0, PT, R49, RZ, PT ;  /* 0x000000ff3100720b */ /* 0x000fda0003f0d000 */
[----:B------:R-:W-:Y:S05]  /*8a80*/  @!P0 EXIT ;  /* 0x000000000000894d */ /* 0x000fea0003800000 */
[----:B------:R-:W-:Y:S05]  /*8a90*/  BRA `(.L_x_127) ;  /* 0x00000000002c7947 */ /* 0x000fea0003800000 */
.L_x_128:
[----:B------:R-:W-:Y:S01]  /*8aa0*/  ISETP.NE.AND P0, PT, R104, RZ, PT ;  /* 0x000000ff6800720c */ /* 0x000fe20003f05270 */
[----:B------:R-:W-:-:S12]  /*8ab0*/  BSSY.RECONVERGENT B0, `(.L_x_127) ;  /* 0x0000009000007945 */ /* 0x000fd80003800200 */
[----:B------:R-:W-:Y:S05]  /*8ac0*/  @P0 BRA `(.L_x_129) ;  /* 0x0000000000140947 */ /* 0x000fea0003800000 */
[----:B------:R-:W2:Y:S02]  /*8ad0*/  LDCU.64 UR4, c[0x0][0x888] ;  /* 0x00011100ff0477ac */ /* 0x000ea40008000a00 */
[----:B--2---:R-:W-:-:S04]  /*8ae0*/  ISETP.NE.U32.AND P0, PT, RZ, UR4, PT ;  /* 0x00000004ff007c0c */ /* 0x004fc8000bf05070 */
[----:B------:R-:W-:-:S13]  /*8af0*/  ISETP.NE.AND.EX P0, PT, RZ, UR5, PT, P0 ;  /* 0x00000005ff007c0c */ /* 0x000fda000bf05300 */
[----:B------:R-:W-:Y:S05]  /*8b00*/  @!P0 EXIT ;  /* 0x000000000000894d */ /* 0x000fea0003800000 */
[----:B------:R-:W-:Y:S05]  /*8b10*/  BRA `(.L_x_130) ;  /* 0x0000000000087947 */ /* 0x000fea0003800000 */
.L_x_129:
[----:B------:R-:W-:-:S13]  /*8b20*/  FSETP.NEU.AND P0, PT, R49, RZ, PT ;  /* 0x000000ff3100720b */ /* 0x000fda0003f0d000 */
[----:B------:R-:W-:Y:S05]  /*8b30*/  @!P0 EXIT ;  /* 0x000000000000894d */ /* 0x000fea0003800000 */
.L_x_130:
[----:B------:R-:W-:Y:S05]  /*8b40*/  BSYNC.RECONVERGENT B0 ;  /* 0x0000000000007941 */ /* 0x000fea0003800200 */
.L_x_127:
[----:B------:R-:W-:Y:S01]  /*8b50*/  ULEA UR4, UR51, UR48, 0x3 ;  /* 0x0000003033047291 */ /* 0x000fe2000f8e18ff */
[----:B------:R-:W-:-:S04]  /*8b60*/  DEPBAR.LE SB0, 0x0 ;  /* 0x000080000000791a */ /* 0x000fc80000000000 */
[----:B------:R-:W-:-:S04]  /*8b70*/  UIADD3 UR4, UPT, UPT, UR4, 0x60, URZ ;  /* 0x0000006004047890 */ /* 0x000fc8000fffe0ff */
[----:B------:R-:W-:-:S09]  /*8b80*/  UPRMT UR4, UR37, 0x654, UR4 ;  /* 0x0000065425047896 */ /* 0x000fd20008000004 */
[----:B------:R-:W-:Y:S01]  /*8b90*/  SYNCS.ARRIVE.TRANS64.RED.A1T0 RZ, [UR4], RZ ;  /* 0x000000ffffff79a7 */ /* 0x000fe20008100404 */
[----:B------:R-:W-:Y:S05]  /*8ba0*/  EXIT ;  /* 0x000000000000794d */ /* 0x000fea0003800000 */
.L_x_19:
[----:B--2---:R2:W1:Y:S02]  /*8bb0*/  SYNCS.PHASECHK.TRANS64.TRYWAIT P0, [R2+URZ+0x100], R3 ;  /* 0x00010003020075a7 */ /* 0x00446400080011ff */
[----:B-1----:R-:W-:Y:S05]  /*8bc0*/  @!P0 NANOSLEEP.SYNCS 0x989680 ;  /* 0x009896800000895d */ /* 0x002fea0003900000 */
[----:B------:R-:W1:Y:S02]  /*8bd0*/  @!P0 SYNCS.PHASECHK.TRANS64 P0, [R2+URZ+0x100], R3 ;  /* 0x00010003020085a7 */ /* 0x000e6400080010ff */
[----:B-1----:R-:W-:Y:S05]  /*8be0*/  @!P0 BRA `(.L_x_19) ;  /* 0xfffffffc00f08947 */ /* 0x002fea000383ffff */
[----:B------:R-:W-:Y:S05]  /*8bf0*/  BRA `(.L_x_131) ;  /* 0xffffff8800787947 */ /* 0x000fea000383ffff */
.L_x_22:
[----:B-1----:R-:W-:-:S07]  /*8c00*/  MOV R2, UR33 ;  /* 0x0000002100027c02 */ /* 0x002fce0008000f00 */
.L_x_132:
[----:B-1----:R1:W2:Y:S02]  /*8c10*/  SYNCS.PHASECHK.TRANS64.TRYWAIT P0, [R2+URZ+0x20], R4 ;  /* 0x00002004020075a7 */ /* 0x0022a400080011ff */
[----:B--2---:R-:W-:Y:S05]  /*8c20*/  @!P0 NANOSLEEP.SYNCS 0x989680 ;  /* 0x009896800000895d */ /* 0x004fea0003900000 */
[----:B------:R-:W2:Y:S02]  /*8c30*/  @!P0 SYNCS.PHASECHK.TRANS64 P0, [R2+URZ+0x20], R4 ;  /* 0x00002004020085a7 */ /* 0x000ea400080010ff */
[----:B--2---:R-:W-:Y:S05]  /*8c40*/  @!P0 BRA `(.L_x_132) ;  /* 0xfffffffc00f08947 */ /* 0x004fea000383ffff */
[----:B------:R-:W-:Y:S05]  /*8c50*/  BRA `(.L_x_21) ;  /* 0xffffff8800c87947 */ /* 0x000fea000383ffff */
.L_x_28:
[----:B-1----:R-:W-:-:S07]  /*8c60*/  MOV R2, UR17 ;  /* 0x0000001100027c02 */ /* 0x002fce0008000f00 */
.L_x_133:
[----:B-1----:R1:W2:Y:S02]  /*8c70*/  SYNCS.PHASECHK.TRANS64.TRYWAIT P0, [R2+URZ+0x20], R4 ;  /* 0x00002004020075a7 */ /* 0x0022a400080011ff */
[----:B--2---:R-:W-:Y:S05]  /*8c80*/  @!P0 NANOSLEEP.SYNCS 0x989680 ;  /* 0x009896800000895d */ /* 0x004fea0003900000 */
[----:B------:R-:W2:Y:S02]  /*8c90*/  @!P0 SYNCS.PHASECHK.TRANS64 P0, [R2+URZ+0x20], R4 ;  /* 0x00002004020085a7 */ /* 0x000ea400080010ff */
[----:B--2---:R-:W-:Y:S05]  /*8ca0*/  @!P0 BRA `(.L_x_133) ;  /* 0xfffffffc00f08947 */ /* 0x004fea000383ffff */
[----:B------:R-:W-:Y:S05]  /*8cb0*/  BRA `(.L_x_27) ;  /* 0xffffff8c006c7947 */ /* 0x000fea000383ffff */
.L_x_32:
[----:B-1----:R1:W2:Y:S02]  /*8cc0*/  SYNCS.PHASECHK.TRANS64.TRYWAIT P0, [R2+URZ+0x90], R3 ;  /* 0x00009003020075a7 */ /* 0x0022a400080011ff */
[----:B--2---:R-:W-:Y:S05]  /*8cd0*/  @!P0 NANOSLEEP.SYNCS 0x989680 ;  /* 0x009896800000895d */ /* 0x004fea0003900000 */
[----:B------:R-:W2:Y:S02]  /*8ce0*/  @!P0 SYNCS.PHASECHK.TRANS64 P0, [R2+URZ+0x90], R3 ;  /* 0x00009003020085a7 */ /* 0x000ea400080010ff */
[----:B--2---:R-:W-:Y:S05]  /*8cf0*/  @!P0 BRA `(.L_x_32) ;  /* 0xfffffffc00f08947 */ /* 0x004fea000383ffff */
[----:B------:R-:W-:Y:S05]  /*8d00*/  BRA `(.L_x_134) ;  /* 0xffffff8c00f87947 */ /* 0x000fea000383ffff */
.L_x_36:
[----:B----4-:R-:W-:-:S07]  /*8d10*/  MOV R0, UR5 ;  /* 0x0000000500007c02 */ /* 0x010fce0008000f00 */
.L_x_135:
[----:B-1----:R1:W2:Y:S02]  /*8d20*/  SYNCS.PHASECHK.TRANS64.TRYWAIT P0, [R0+URZ], R2 ;  /* 0x00000002000075a7 */ /* 0x0022a400080011ff */
[----:B--2---:R-:W-:Y:S05]  /*8d30*/  @!P0 NANOSLEEP.SYNCS 0x989680 ;  /* 0x009896800000895d */ /* 0x004fea0003900000 */
[----:B------:R-:W2:Y:S02]  /*8d40*/  @!P0 SYNCS.PHASECHK.TRANS64 P0, [R0+URZ], R2 ;  /* 0x00000002000085a7 */ /* 0x000ea400080010ff */
[----:B--2---:R-:W-:Y:S05]  /*8d50*/  @!P0 BRA `(.L_x_135) ;  /* 0xfffffffc00f08947 */ /* 0x004fea000383ffff */
[----:B------:R-:W-:Y:S05]  /*8d60*/  BRA `(.L_x_136) ;  /* 0xffffff9400687947 */ /* 0x000fea000383ffff */
.L_x_37:
[----:B----4-:R-:W-:-:S07]  /*8d70*/  MOV R0, UR5 ;  /* 0x0000000500007c02 */ /* 0x010fce0008000f00 */
.L_x_137:
[----:B-1----:R1:W2:Y:S02]  /*8d80*/  SYNCS.PHASECHK.TRANS64.TRYWAIT P0, [R0+URZ], R3 ;  /* 0x00000003000075a7 */ /* 0x0022a400080011ff */
[----:B--2---:R-:W-:Y:S05]  /*8d90*/  @!P0 NANOSLEEP.SYNCS 0x989680 ;  /* 0x009896800000895d */ /* 0x004fea0003900000 */
[----:B------:R-:W2:Y:S02]  /*8da0*/  @!P0 SYNCS.PHASECHK.TRANS64 P0, [R0+URZ], R3 ;  /* 0x00000003000085a7 */ /* 0x000ea400080010ff */
[----:B--2---:R-:W-:Y:S05]  /*8db0*/  @!P0 BRA `(.L_x_137) ;  /* 0xfffffffc00f08947 */ /* 0x004fea000383ffff */
[----:B------:R-:W-:Y:S05]  /*8dc0*/  BRA `(.L_x_138) ;  /* 0xffffff9400747947 */ /* 0x000fea000383ffff */
.L_x_38:
[----:B----4-:R-:W-:-:S07]  /*8dd0*/  MOV R0, UR5 ;  /* 0x0000000500007c02 */ /* 0x010fce0008000f00 */
.L_x_139:
[----:B-1----:R1:W2:Y:S02]  /*8de0*/  SYNCS.PHASECHK.TRANS64.TRYWAIT P0, [R0+URZ], R3 ;  /* 0x00000003000075a7 */ /* 0x0022a400080011ff */
[----:B--2---:R-:W-:Y:S05]  /*8df0*/  @!P0 NANOSLEEP.SYNCS 0x989680 ;  /* 0x009896800000895d */ /* 0x004fea0003900000 */
[----:B------:R-:W2:Y:S02]  /*8e00*/  @!P0 SYNCS.PHASECHK.TRANS64 P0, [R0+URZ], R3 ;  /* 0x00000003000085a7 */ /* 0x000ea400080010ff */
[----:B--2---:R-:W-:Y:S05]  /*8e10*/  @!P0 BRA `(.L_x_139) ;  /* 0xfffffffc00f08947 */ /* 0x004fea000383ffff */
[----:B------:R-:W-:Y:S05]  /*8e20*/  BRA `(.L_x_140) ;  /* 0xffffff9400807947 */ /* 0x000fea000383ffff */
.L_x_41:
[----:B-1----:R1:W2:Y:S02]  /*8e30*/  SYNCS.PHASECHK.TRANS64.TRYWAIT P0, [R0+URZ+0xf0], R4 ;  /* 0x0000f004000075a7 */ /* 0x0022a400080011ff */
[----:B--2---:R-:W-:Y:S05]  /*8e40*/  @!P0 NANOSLEEP.SYNCS 0x989680 ;  /* 0x009896800000895d */ /* 0x004fea0003900000 */
[----:B------:R-:W2:Y:S02]  /*8e50*/  @!P0 SYNCS.PHASECHK.TRANS64 P0, [R0+URZ+0xf0], R4 ;  /* 0x0000f004000085a7 */ /* 0x000ea400080010ff */
[----:B--2---:R-:W-:Y:S05]  /*8e60*/  @!P0 BRA `(.L_x_41) ;  /* 0xfffffffc00f08947 */ /* 0x004fea000383ffff */
[----:B------:R-:W-:Y:S05]  /*8e70*/  BRA `(.L_x_141) ;  /* 0xffffff9400dc7947 */ /* 0x000fea000383ffff */
.L_x_42:
[----:B------:R-:W-:-:S07]  /*8e80*/  MOV R0, UR5 ;  /* 0x0000000500007c02 */ /* 0x000fce0008000f00 */
.L_x_142:
[----:B-1----:R1:W2:Y:S02]  /*8e90*/  SYNCS.PHASECHK.TRANS64.TRYWAIT P0, [R0+URZ+0xa0], R5 ;  /* 0x0000a005000075a7 */ /* 0x0022a400080011ff */
[----:B--2---:R-:W-:Y:S05]  /*8ea0*/  @!P0 NANOSLEEP.SYNCS 0x989680 ;  /* 0x009896800000895d */ /* 0x004fea0003900000 */
[----:B------:R-:W2:Y:S02]  /*8eb0*/  @!P0 SYNCS.PHASECHK.TRANS64 P0, [R0+URZ+0xa0], R5 ;  /* 0x0000a005000085a7 */ /* 0x000ea400080010ff */
[----:B--2---:R-:W-:Y:S05]  /*8ec0*/  @!P0 BRA `(.L_x_142) ;  /* 0xfffffffc00f08947 */ /* 0x004fea000383ffff */
[----:B------:R-:W-:Y:S05]  /*8ed0*/  BRA `(.L_x_143) ;  /* 0xffffff9400ec7947 */ /* 0x000fea000383ffff */
.L_x_43:
[----:B-1----:R1:W2:Y:S02]  /*8ee0*/  SYNCS.PHASECHK.TRANS64.TRYWAIT P1, [R0+URZ+0x90], R4 ;  /* 0x00009004000075a7 */ /* 0x0022a400080211ff */
[----:B--2---:R-:W-:Y:S05]  /*8ef0*/  @!P1 NANOSLEEP.SYNCS 0x989680 ;  /* 0x009896800000995d */ /* 0x004fea0003900000 */
[----:B------:R-:W2:Y:S02]  /*8f00*/  @!P1 SYNCS.PHASECHK.TRANS64 P1, [R0+URZ+0x90], R4 ;  /* 0x00009004000095a7 */ /* 0x000ea400080210ff */
[----:B--2---:R-:W-:Y:S05]  /*8f10*/  @!P1 BRA `(.L_x_43) ;  /* 0xfffffffc00f09947 */ /* 0x004fea000383ffff */
[----:B------:R-:W-:Y:S05]  /*8f20*/  BRA `(.L_x_144) ;  /* 0xffffff98001c7947 */ /* 0x000fea000383ffff */
.L_x_46:
[----:B------:R-:W-:-:S07]  /*8f30*/  MOV R0, UR5 ;  /* 0x0000000500007c02 */ /* 0x000fce0008000f00 */
.L_x_145:
[----:B-1----:R1:W2:Y:S02]  /*8f40*/  SYNCS.PHASECHK.TRANS64.TRYWAIT P0, [R0+URZ+0xa0], R2 ;  /* 0x0000a002000075a7 */ /* 0x0022a400080011ff */
[----:B--2---:R-:W-:Y:S05]  /*8f50*/  @!P0 NANOSLEEP.SYNCS 0x989680 ;  /* 0x009896800000895d */ /* 0x004fea0003900000 */
[----:B------:R-:W2:Y:S02]  /*8f60*/  @!P0 SYNCS.PHASECHK.TRANS64 P0, [R0+URZ+0xa0], R2 ;  /* 0x0000a002000085a7 */ /* 0x000ea400080010ff */
[----:B--2---:R-:W-:Y:S05]  /*8f70*/  @!P0 BRA `(.L_x_145) ;  /* 0xfffffffc00f08947 */ /* 0x004fea000383ffff */
[----:B------:R-:W-:Y:S05]  /*8f80*/  BRA `(.L_x_45) ;  /* 0xffffff9800707947 */ /* 0x000fea000383ffff */
.L_x_53:
[----:B-1----:R1:W2:Y:S02]  /*8f90*/  SYNCS.PHASECHK.TRANS64.TRYWAIT P1, [R0+URZ+0x90], R2 ;  /* 0x00009002000075a7 */ /* 0x0022a400080211ff */
[----:B--2---:R-:W-:Y:S05]  /*8fa0*/  @!P1 NANOSLEEP.SYNCS 0x989680 ;  /* 0x009896800000995d */ /* 0x004fea0003900000 */
[----:B------:R-:W2:Y:S02]  /*8fb0*/  @!P1 SYNCS.PHASECHK.TRANS64 P1, [R0+URZ+0x90], R2 ;  /* 0x00009002000095a7 */ /* 0x000ea400080210ff */
[----:B--2---:R-:W-:Y:S05]  /*8fc0*/  @!P1 BRA `(.L_x_53) ;  /* 0xfffffffc00f09947 */ /* 0x004fea000383ffff */
[----:B------:R-:W-:Y:S05]  /*8fd0*/  BRA `(.L_x_146) ;  /* 0xffffff9c00d07947 */ /* 0x000fea000383ffff */
.L_x_54:
[----:B------:R-:W-:-:S07]  /*8fe0*/  MOV R2, UR8 ;  /* 0x0000000800027c02 */ /* 0x000fce0008000f00 */
.L_x_147:
[----:B-1----:R1:W2:Y:S02]  /*8ff0*/  SYNCS.PHASECHK.TRANS64.TRYWAIT P0, [R2+URZ+0xd0], R0 ;  /* 0x0000d000020075a7 */ /* 0x0022a400080011ff */
[----:B--2---:R-:W-:Y:S05]  /*9000*/  @!P0 NANOSLEEP.SYNCS 0x989680 ;  /* 0x009896800000895d */ /* 0x004fea0003900000 */
[----:B------:R-:W2:Y:S02]  /*9010*/  @!P0 SYNCS.PHASECHK.TRANS64 P0, [R2+URZ+0xd0], R0 ;  /* 0x0000d000020085a7 */ /* 0x000ea400080010ff */
[----:B--2---:R-:W-:Y:S05]  /*9020*/  @!P0 BRA `(.L_x_147) ;  /* 0xfffffffc00f08947 */ /* 0x004fea000383ffff */
[----:B------:R-:W-:Y:S05]  /*9030*/  BRA `(.L_x_148) ;  /* 0xffffffa000087947 */ /* 0x000fea000383ffff */
.L_x_57:
[----:B------:R-:W-:Y:S07]  /*9040*/  MOV R0, UR7 ;  /* 0x0000000700007c02 */ /* 0x000fee0008000f00 */
.L_x_149:
[----:B-1----:R1:W2:Y:S02]  /*9050*/  SYNCS.PHASECHK.TRANS64.TRYWAIT P0, [R0+URZ], R2 ;  /* 0x00000002000075a7 */ /* 0x0022a400080011ff */
[----:B--2---:R-:W-:Y:S05]  /*9060*/  @!P0 NANOSLEEP.SYNCS 0x989680 ;  /* 0x009896800000895d */ /* 0x004fea0003900000 */
[----:B------:R-:W2:Y:S02]  /*9070*/  @!P0 SYNCS.PHASECHK.TRANS64 P0, [R0+URZ], R2 ;  /* 0x00000002000085a7 */ /* 0x000ea400080010ff */
[----:B--2---:R-:W-:Y:S05]  /*9080*/  @!P0 BRA `(.L_x_149) ;  /* 0xfffffffc00f08947 */ /* 0x004fea000383ffff */
[----:B------:R-:W-:Y:S05]  /*9090*/  BRA `(.L_x_56) ;  /* 0xffffffa000247947 */ /* 0x000fea000383ffff */
.L_x_60:
[----:B------:R-:W-:-:S07]  /*90a0*/  MOV R0, UR5 ;  /* 0x0000000500007c02 */ /* 0x000fce0008000f00 */
.L_x_150:
[----:B--2---:R2:W3:Y:S02]  /*90b0*/  SYNCS.PHASECHK.TRANS64.TRYWAIT P0, [R0+URZ], R2 ;  /* 0x00000002000075a7 */ /* 0x0044e400080011ff */
[----:B---3--:R-:W-:Y:S05]  /*90c0*/  @!P0 NANOSLEEP.SYNCS 0x989680 ;  /* 0x009896800000895d */ /* 0x008fea0003900000 */
[----:B------:R-:W3:Y:S02]  /*90d0*/  @!P0 SYNCS.PHASECHK.TRANS64 P0, [R0+URZ], R2 ;  /* 0x00000002000085a7 */ /* 0x000ee400080010ff */
[----:B---3--:R-:W-:Y:S05]  /*90e0*/  @!P0 BRA `(.L_x_150) ;  /* 0xfffffffc00f08947 */ /* 0x008fea000383ffff */
[----:B------:R-:W-:Y:S05]  /*90f0*/  BRA `(.L_x_151) ;  /* 0xffffffa000d87947 */ /* 0x000fea000383ffff */
.L_x_61:
[----:B------:R-:W-:-:S07]  /*9100*/  MOV R0, UR5 ;  /* 0x0000000500007c02 */ /* 0x000fce0008000f00 */
.L_x_152:
[----:B-1----:R1:W2:Y:S02]  /*9110*/  SYNCS.PHASECHK.TRANS64.TRYWAIT P0, [R0+URZ], R3 ;  /* 0x00000003000075a7 */ /* 0x0022a400080011ff */
[----:B--2---:R-:W-:Y:S05]  /*9120*/  @!P0 NANOSLEEP.SYNCS 0x989680 ;  /* 0x009896800000895d */ /* 0x004fea0003900000 */
[----:B------:R-:W2:Y:S02]  /*9130*/  @!P0 SYNCS.PHASECHK.TRANS64 P0, [R0+URZ], R3 ;  /* 0x00000003000085a7 */ /* 0x000ea400080010ff */
[----:B--2---:R-:W-:Y:S05]  /*9140*/  @!P0 BRA `(.L_x_152) ;  /* 0xfffffffc00f08947 */ /* 0x004fea000383ffff */
[----:B------:R-:W-:Y:S05]  /*9150*/  BRA `(.L_x_153) ;  /* 0xffffffa000e47947 */ /* 0x000fea000383ffff */
.L_x_62:
[----:B------:R-:W-:-:S07]  /*9160*/  MOV R0, UR5 ;  /* 0x0000000500007c02 */ /* 0x000fce0008000f00 */
.L_x_154:
[----:B-1----:R1:W2:Y:S02]  /*9170*/  SYNCS.PHASECHK.TRANS64.TRYWAIT P0, [R0+URZ], R3 ;  /* 0x00000003000075a7 */ /* 0x0022a400080011ff */
[----:B--2---:R-:W-:Y:S05]  /*9180*/  @!P0 NANOSLEEP.SYNCS 0x989680 ;  /* 0x009896800000895d */ /* 0x004fea0003900000 */
[----:B------:R-:W2:Y:S02]  /*9190*/  @!P0 SYNCS.PHASECHK.TRANS64 P0, [R0+URZ], R3 ;  /* 0x00000003000085a7 */ /* 0x000ea400080010ff */
[----:B--2---:R-:W-:Y:S05]  /*91a0*/  @!P0 BRA `(.L_x_154) ;  /* 0xfffffffc00f08947 */ /* 0x004fea000383ffff */
[----:B------:R-:W-:Y:S05]  /*91b0*/  BRA `(.L_x_155) ;  /* 0xffffffa000f07947 */ /* 0x000fea000383ffff */
.L_x_63:
[----:B-1----:R-:W-:-:S07]  /*91c0*/  MOV R0, UR7 ;  /* 0x0000000700007c02 */ /* 0x002fce0008000f00 */
.L_x_156:
[----:B-1----:R1:W2:Y:S02]  /*91d0*/  SYNCS.PHASECHK.TRANS64.TRYWAIT P0, [R0+URZ], R2 ;  /* 0x00000002000075a7 */ /* 0x0022a400080011ff */
[----:B--2---:R-:W-:Y:S05]  /*91e0*/  @!P0 NANOSLEEP.SYNCS 0x989680 ;  /* 0x009896800000895d */ /* 0x004fea0003900000 */
[----:B------:R-:W2:Y:S02]  /*91f0*/  @!P0 SYNCS.PHASECHK.TRANS64 P0, [R0+URZ], R2 ;  /* 0x00000002000085a7 */ /* 0x000ea400080010ff */
[----:B--2---:R-:W-:Y:S05]  /*9200*/  @!P0 BRA `(.L_x_156) ;  /* 0xfffffffc00f08947 */ /* 0x004fea000383ffff */
[----:B------:R-:W-:Y:S05]  /*9210*/  BRA `(.L_x_157) ;  /* 0xffffffa000fc7947 */ /* 0x000fea000383ffff */
.L_x_68:
[----:B--2---:R2:W3:Y:S02]  /*9220*/  SYNCS.PHASECHK.TRANS64.TRYWAIT P0, [R0+URZ+0x90], R2 ;  /* 0x00009002000075a7 */ /* 0x0044e400080011ff */
[----:B---3--:R-:W-:Y:S05]  /*9230*/  @!P0 NANOSLEEP.SYNCS 0x989680 ;  /* 0x009896800000895d */ /* 0x008fea0003900000 */
[----:B------:R-:W3:Y:S02]  /*9240*/  @!P0 SYNCS.PHASECHK.TRANS64 P0, [R0+URZ+0x90], R2 ;  /* 0x00009002000085a7 */ /* 0x000ee400080010ff */
[----:B---3--:R-:W-:Y:S05]  /*9250*/  @!P0 BRA `(.L_x_68) ;  /* 0xfffffffc00f08947 */ /* 0x008fea000383ffff */
[----:B------:R-:W-:Y:S05]  /*9260*/  BRA `(.L_x_158) ;  /* 0xffffffa800087947 */ /* 0x000fea000383ffff */
.L_x_71:
[----:B------:R-:W-:Y:S07]  /*9270*/  MOV R0, UR7 ;  /* 0x0000000700007c02 */ /* 0x000fee0008000f00 */
.L_x_159:
[----:B--2---:R2:W3:Y:S02]  /*9280*/  SYNCS.PHASECHK.TRANS64.TRYWAIT P0, [R0+URZ+0x88], R2 ;  /* 0x00008802000075a7 */ /* 0x0044e400080011ff */
[----:B---3--:R-:W-:Y:S05]  /*9290*/  @!P0 NANOSLEEP.SYNCS 0x989680 ;  /* 0x009896800000895d */ /* 0x008fea0003900000 */
[----:B------:R-:W3:Y:S02]  /*92a0*/  @!P0 SYNCS.PHASECHK.TRANS64 P0, [R0+URZ+0x88], R2 ;  /* 0x00008802000085a7 */ /* 0x000ee400080010ff */
[----:B---3--:R-:W-:Y:S05]  /*92b0*/  @!P0 BRA `(.L_x_159) ;  /* 0xfffffffc00f08947 */ /* 0x008fea000383ffff */
[----:B------:R-:W-:Y:S05]  /*92c0*/  BRA `(.L_x_70) ;  /* 0xffffffa800e87947 */ /* 0x000fea000383ffff */
.L_x_74:
[----:B------:R-:W-:Y:S07]  /*92d0*/  MOV R0, UR7 ;  /* 0x0000000700007c02 */ /* 0x000fee0008000f00 */
.L_x_160:
[----:B-1----:R1:W2:Y:S02]  /*92e0*/  SYNCS.PHASECHK.TRANS64.TRYWAIT P0, [R0+URZ+0x60], R14 ;  /* 0x0000600e000075a7 */ /* 0x0022a400080011ff */
[----:B--2---:R-:W-:Y:S05]  /*92f0*/  @!P0 NANOSLEEP.SYNCS 0x989680 ;  /* 0x009896800000895d */ /* 0x004fea0003900000 */
[----:B------:R-:W2:Y:S02]  /*9300*/  @!P0 SYNCS.PHASECHK.TRANS64 P0, [R0+URZ+0x60], R14 ;  /* 0x0000600e000085a7 */ /* 0x000ea400080010ff */
[----:B--2---:R-:W-:Y:S05]  /*9310*/  @!P0 BRA `(.L_x_160) ;  /* 0xfffffffc00f08947 */ /* 0x004fea000383ffff */
[----:B------:R-:W-:Y:S05]  /*9320*/  BRA `(.L_x_161) ;  /* 0xffffffac00607947 */ /* 0x000fea000383ffff */
.L_x_75:
[----:B------:R-:W-:Y:S07]  /*9330*/  MOV R0, UR7 ;  /* 0x0000000700007c02 */ /* 0x000fee0008000f00 */
.L_x_162:
[----:B-1----:R1:W2:Y:S02]  /*9340*/  SYNCS.PHASECHK.TRANS64.TRYWAIT P0, [R0+URZ+0x68], R14 ;  /* 0x0000680e000075a7 */ /* 0x0022a400080011ff */
[----:B--2---:R-:W-:Y:S05]  /*9350*/  @!P0 NANOSLEEP.SYNCS 0x989680 ;  /* 0x009896800000895d */ /* 0x004fea0003900000 */
[----:B------:R-:W2:Y:S02]  /*9360*/  @!P0 SYNCS.PHASECHK.TRANS64 P0, [R0+URZ+0x68], R14 ;  /* 0x0000680e000085a7 */ /* 0x000ea400080010ff */
[----:B--2---:R-:W-:Y:S05]  /*9370*/  @!P0 BRA `(.L_x_162) ;  /* 0xfffffffc00f08947 */ /* 0x004fea000383ffff */
[----:B------:R-:W-:Y:S05]  /*9380*/  BRA `(.L_x_163) ;  /* 0xffffffac00987947 */ /* 0x000fea000383ffff */
.L_x_76:
[----:B------:R-:W-:Y:S07]  /*9390*/  MOV R0, UR7 ;  /* 0x0000000700007c02 */ /* 0x000fee0008000f00 */
.L_x_164:
[----:B-1----:R1:W2:Y:S02]  /*93a0*/  SYNCS.PHASECHK.TRANS64.TRYWAIT P0, [R0+URZ+0x70], R14 ;  /* 0x0000700e000075a7 */ /* 0x0022a400080011ff */
[----:B--2---:R-:W-:Y:S05]  /*93b0*/  @!P0 NANOSLEEP.SYNCS 0x989680 ;  /* 0x009896800000895d */ /* 0x004fea0003900000 */
[----:B------:R-:W2:Y:S02]  /*93c0*/  @!P0 SYNCS.PHASECHK.TRANS64 P0, [R0+URZ+0x70], R14 ;  /* 0x0000700e000085a7 */ /* 0x000ea400080010ff */
[----:B--2---:R-:W-:Y:S05]  /*93d0*/  @!P0 BRA `(.L_x_164) ;  /* 0xfffffffc00f08947 */ /* 0x004fea000383ffff */
[----:B------:R-:W-:Y:S05]  /*93e0*/  BRA `(.L_x_165) ;  /* 0xffffffac00dc7947 */ /* 0x000fea000383ffff */
.L_x_77:
[----:B------:R-:W-:Y:S07]  /*93f0*/  MOV R0, UR7 ;  /* 0x0000000700007c02 */ /* 0x000fee0008000f00 */
.L_x_166:
[----:B-1----:R1:W2:Y:S02]  /*9400*/  SYNCS.PHASECHK.TRANS64.TRYWAIT P0, [R0+URZ+0x78], R14 ;  /* 0x0000780e000075a7 */ /* 0x0022a400080011ff */
[----:B--2---:R-:W-:Y:S05]  /*9410*/  @!P0 NANOSLEEP.SYNCS 0x989680 ;  /* 0x009896800000895d */ /* 0x004fea0003900000 */
[----:B------:R-:W2:Y:S02]  /*9420*/  @!P0 SYNCS.PHASECHK.TRANS64 P0, [R0+URZ+0x78], R14 ;  /* 0x0000780e000085a7 */ /* 0x000ea400080010ff */
[----:B--2---:R-:W-:Y:S05]  /*9430*/  @!P0 BRA `(.L_x_166) ;  /* 0xfffffffc00f08947 */ /* 0x004fea000383ffff */
[----:B------:R-:W-:Y:S05]  /*9440*/  BRA `(.L_x_167) ;  /* 0xffffffb000607947 */ /* 0x000fea000383ffff */
.L_x_79:
[----:B------:R-:W-:-:S07]  /*9450*/  MOV R0, UR7 ;  /* 0x0000000700007c02 */ /* 0x000fce0008000f00 */
.L_x_168:
[----:B-1----:R1:W3:Y:S02]  /*9460*/  SYNCS.PHASECHK.TRANS64.TRYWAIT P0, [R0+URZ+0x60], R2 ;  /* 0x00006002000075a7 */ /* 0x0022e400080011ff */
[----:B---3--:R-:W-:Y:S05]  /*9470*/  @!P0 NANOSLEEP.SYNCS 0x989680 ;  /* 0x009896800000895d */ /* 0x008fea0003900000 */
[----:B------:R-:W3:Y:S02]  /*9480*/  @!P0 SYNCS.PHASECHK.TRANS64 P0, [R0+URZ+0x60], R2 ;  /* 0x00006002000085a7 */ /* 0x000ee400080010ff */
[----:B---3--:R-:W-:Y:S05]  /*9490*/  @!P0 BRA `(.L_x_168) ;  /* 0xfffffffc00f08947 */ /* 0x008fea000383ffff */
[----:B------:R-:W-:Y:S05]  /*94a0*/  BRA `(.L_x_169) ;  /* 0xffffffb000d07947 */ /* 0x000fea000383ffff */
.L_x_80:
[----:B-1----:R-:W-:-:S07]  /*94b0*/  MOV R0, UR7 ;  /* 0x0000000700007c02 */ /* 0x002fce0008000f00 */
.L_x_170:
[----:B-1----:R1:W3:Y:S02]  /*94c0*/  SYNCS.PHASECHK.TRANS64.TRYWAIT P0, [R0+URZ+0x68], R2 ;  /* 0x00006802000075a7 */ /* 0x0022e400080011ff */
[----:B---3--:R-:W-:Y:S05]  /*94d0*/  @!P0 NANOSLEEP.SYNCS 0x989680 ;  /* 0x009896800000895d */ /* 0x008fea0003900000 */
[----:B------:R-:W3:Y:S02]  /*94e0*/  @!P0 SYNCS.PHASECHK.TRANS64 P0, [R0+URZ+0x68], R2 ;  /* 0x00006802000085a7 */ /* 0x000ee400080010ff */
[----:B---3--:R-:W-:Y:S05]  /*94f0*/  @!P0 BRA `(.L_x_170) ;  /* 0xfffffffc00f08947 */ /* 0x008fea000383ffff */
[----:B------:R-:W-:Y:S05]  /*9500*/  BRA `(.L_x_171) ;  /* 0xffffffb000c07947 */ /* 0x000fea000383ffff */
.L_x_81:
[----:B-1----:R-:W-:-:S07]  /*9510*/  MOV R0, UR7 ;  /* 0x0000000700007c02 */ /* 0x002fce0008000f00 */
.L_x_172:
[----:B-1----:R1:W3:Y:S02]  /*9520*/  SYNCS.PHASECHK.TRANS64.TRYWAIT P0, [R0+URZ+0x70], R2 ;  /* 0x00007002000075a7 */ /* 0x0022e400080011ff */
[----:B---3--:R-:W-:Y:S05]  /*9530*/  @!P0 NANOSLEEP.SYNCS 0x989680 ;  /* 0x009896800000895d */ /* 0x008fea0003900000 */
[----:B------:R-:W3:Y:S02]  /*9540*/  @!P0 SYNCS.PHASECHK.TRANS64 P0, [R0+URZ+0x70], R2 ;  /* 0x00007002000085a7 */ /* 0x000ee400080010ff */
[----:B---3--:R-:W-:Y:S05]  /*9550*/  @!P0 BRA `(.L_x_172) ;  /* 0xfffffffc00f08947 */ /* 0x008fea000383ffff */
[----:B------:R-:W-:Y:S05]  /*9560*/  BRA `(.L_x_173) ;  /* 0xffffffb000b07947 */ /* 0x000fea000383ffff */
.L_x_83:
[----:B--2---:R2:W4:Y:S02]  /*9570*/  SYNCS.PHASECHK.TRANS64.TRYWAIT P0, [R0+URZ+0x90], R2 ;  /* 0x00009002000075a7 */ /* 0x00452400080011ff */
[----:B----4-:R-:W-:Y:S05]  /*9580*/  @!P0 NANOSLEEP.SYNCS 0x989680 ;  /* 0x009896800000895d */ /* 0x010fea0003900000 */
[----:B------:R-:W4:Y:S02]  /*9590*/  @!P0 SYNCS.PHASECHK.TRANS64 P0, [R0+URZ+0x90], R2 ;  /* 0x00009002000085a7 */ /* 0x000f2400080010ff */
[----:B----4-:R-:W-:Y:S05]  /*95a0*/  @!P0 BRA `(.L_x_83) ;  /* 0xfffffffc00f08947 */ /* 0x010fea000383ffff */
[----:B------:R-:W-:Y:S05]  /*95b0*/  BRA `(.L_x_174) ;  /* 0xffffffb400787947 */ /* 0x000fea000383ffff */
.L_x_94:
[----:B-1----:R-:W-:Y:S04]  /*95c0*/  MOV R2, UR48 ;  /* 0x0000003000027c02 */ /* 0x002fe80008000f00 */
[----:B------:R1:W3:Y:S03]  /*95d0*/  SYNCS.PHASECHK.TRANS64.TRYWAIT P1, [R2+URZ+0x40], R3 ;  /* 0x00004003020075a7 */ /* 0x0002e600080211ff */
[----:B---3--:R-:W-:Y:S05]  /*95e0*/  @!P1 NANOSLEEP.SYNCS 0x989680 ;  /* 0x009896800000995d */ /* 0x008fea0003900000 */
[----:B------:R-:W3:Y:S02]  /*95f0*/  @!P1 SYNCS.PHASECHK.TRANS64 P1, [R2+URZ+0x40], R3 ;  /* 0x00004003020095a7 */ /* 0x000ee400080210ff */
[----:B---3--:R-:W-:Y:S05]  /*9600*/  @!P1 BRA `(.L_x_94) ;  /* 0xfffffffc00ec9947 */ /* 0x008fea000383ffff */
[----:B------:R-:W-:Y:S05]  /*9610*/  BRA `(.L_x_93) ;  /* 0xffffffc000847947 */ /* 0x000fea000383ffff */
.L_x_96:
[----:B-1----:R1:W4:Y:S02]  /*9620*/  SYNCS.PHASECHK.TRANS64.TRYWAIT P0, [R64+URZ+0xb0], R0 ;  /* 0x0000b000400075a7 */ /* 0x00232400080011ff */
[----:B----4-:R-:W-:Y:S05]  /*9630*/  @!P0 NANOSLEEP.SYNCS 0x989680 ;  /* 0x009896800000895d */ /* 0x010fea0003900000 */
[----:B------:R-:W4:Y:S02]  /*9640*/  @!P0 SYNCS.PHASECHK.TRANS64 P0, [R64+URZ+0xb0], R0 ;  /* 0x0000b000400085a7 */ /* 0x000f2400080010ff */
[----:B----4-:R-:W-:Y:S05]  /*9650*/  @!P0 BRA `(.L_x_96) ;  /* 0xfffffffc00f08947 */ /* 0x010fea000383ffff */
[----:B------:R-:W-:Y:S05]  /*9660*/  BRA `(.L_x_95) ;  /* 0xffffffc000ac7947 */ /* 0x000fea000383ffff */
.L_x_105:
[----:B--2---:R2:W4:Y:S02]  /*9670*/  SYNCS.PHASECHK.TRANS64.TRYWAIT P0, [R2+URZ+0x40], R0 ;  /* 0x00004000020075a7 */ /* 0x00452400080011ff */
[----:B----4-:R-:W-:Y:S05]  /*9680*/  @!P0 NANOSLEEP.SYNCS 0x989680 ;  /* 0x009896800000895d */ /* 0x010fea0003900000 */
[----:B------:R-:W4:Y:S02]  /*9690*/  @!P0 SYNCS.PHASECHK.TRANS64 P0, [R2+URZ+0x40], R0 ;  /* 0x00004000020085a7 */ /* 0x000f2400080010ff */
[----:B----4-:R-:W-:Y:S05]  /*96a0*/  @!P0 BRA `(.L_x_105) ;  /* 0xfffffffc00f08947 */ /* 0x010fea000383ffff */
[----:B------:R-:W-:Y:S05]  /*96b0*/  BRA `(.L_x_104) ;  /* 0xffffffcc00887947 */ /* 0x000fea000383ffff */
.L_x_113:
[----:B--2---:R2:W4:Y:S02]  /*96c0*/  SYNCS.PHASECHK.TRANS64.TRYWAIT P0, [R0+URZ+0x40], R6 ;  /* 0x00004006000075a7 */ /* 0x00452400080011ff */
[----:B----4-:R-:W-:Y:S05]  /*96d0*/  @!P0 NANOSLEEP.SYNCS 0x989680 ;  /* 0x009896800000895d */ /* 0x010fea0003900000 */
[----:B------:R-:W4:Y:S02]  /*96e0*/  @!P0 SYNCS.PHASECHK.TRANS64 P0, [R0+URZ+0x40], R6 ;  /* 0x00004006000085a7 */ /* 0x000f2400080010ff */
[----:B----4-:R-:W-:Y:S05]  /*96f0*/  @!P0 BRA `(.L_x_113) ;  /* 0xfffffffc00f08947 */ /* 0x010fea000383ffff */
[----:B------:R-:W-:Y:S05]  /*9700*/  BRA `(.L_x_112) ;  /* 0xffffffd800887947 */ /* 0x000fea000383ffff */
.L_x_121:
[----:B--2---:R2:W4:Y:S02]  /*9710*/  SYNCS.PHASECHK.TRANS64.TRYWAIT P0, [R0+URZ+0x40], R5 ;  /* 0x00004005000075a7 */ /* 0x00452400080011ff */
[----:B----4-:R-:W-:Y:S05]  /*9720*/  @!P0 NANOSLEEP.SYNCS 0x989680 ;  /* 0x009896800000895d */ /* 0x010fea0003900000 */
[----:B------:R-:W4:Y:S02]  /*9730*/  @!P0 SYNCS.PHASECHK.TRANS64 P0, [R0+URZ+0x40], R5 ;  /* 0x00004005000085a7 */ /* 0x000f2400080010ff */
[----:B----4-:R-:W-:Y:S05]  /*9740*/  @!P0 BRA `(.L_x_121) ;  /* 0xfffffffc00f08947 */ /* 0x010fea000383ffff */
[----:B------:R-:W-:Y:S05]  /*9750*/  BRA `(.L_x_120) ;  /* 0xffffffe400887947 */ /* 0x000fea000383ffff */
        .weak           $__internal_0_$__cuda_sm10x_tcgen05_guardrail_trap_col_being_dealloced_not_returned_by_alloc
        .type           $__internal_0_$__cuda_sm10x_tcgen05_guardrail_trap_col_being_dealloced_not_returned_by_alloc,@function
        .size           $__internal_0_$__cuda_sm10x_tcgen05_guardrail_trap_col_being_dealloced_not_returned_by_alloc,($__internal_1_$__cuda_sm10x_tcgen05_guardrail_trap_phase_invalid_during_alloc - $__internal_0_$__cuda_sm10x_tcgen05_guardrail_trap_col_being_dealloced_not_returned_by_alloc)
$__internal_0_$__cuda_sm10x_tcgen05_guardrail_trap_col_being_dealloced_not_returned_by_alloc:
[----:B------:R-:W-:Y:S05]  /*9760*/  BPT.TRAP 0x1 ;  /* 0x000000040000795c */ /* 0x000fea0000300000 */
[----:B------:R-:W-:-:S04]  /*9770*/  HFMA2 R3, -RZ, RZ, 0, 0 ;  /* 0x00000000ff037431 */ /* 0x000fc800000001ff */
[----:B------:R-:W-:Y:S05]  /*9780*/  RET.REL.NODEC R2 `(_ZN7cutlass13device_kernelINS_4gemm6kernel13GemmUniversalIN4cute5tupleIJiiiiEEENS1_10collective13CollectiveMmaINS1_35MainloopSm100TmaUmmaWarpSpecializedILi4ELi2ELi4ENS5_IJNS4_1CILi1EEESB_SB_EEEEENS5_IJNSA_ILi128EEESE_NSA_ILi32EEEEEENS_6half_tENS5_IJlSB_lEEESH_SI_NS4_8TiledMMAINS4_8MMA_AtomIJNS4_20SM100_MMA_F16BF16_SSISH_SH_fLi128ELi128ELNS4_4UMMA5MajorE0ELSN_0ELNSM_7ScaleInE0ELSO_0EEEEEENS4_6LayoutISC_NS5_IJNSA_ILi0EEESS_SS_EEEEENS5_IJNS4_10UnderscoreESV_SV_EEEEENS4_13SM90_TMA_LOADENS4_14ComposedLayoutINS4_7SwizzleILi2ELi4ELi3EEENS4_18smem_ptr_flag_bitsILi16EEENSR_INS5_IJNSA_ILi8EEESF_EEENS5_IJSF_SB_EEEEEEEvNS4_8identityESY_S18_vS19_EENS_8epilogue10collective18CollectiveEpilogueINS1B_23Sm100TmaWarpSpecializedILi4ELi2ELi32ELb1ELb0EEEJSG_NS5_IJNSR_ISE_SB_EENSR_ISF_SB_EEEEESH_SI_SH_SI_NS1B_6fusion15FusionCallbacksIS1F_NS1J_17LinearCombinationISH_fSH_fLNS_15FloatRoundStyleE2EEESG_S1I_JEEENS4_5SM1004TMEM4LOAD26SM100_TMEM_LOAD_32dp32b32xESY_S18_NS4_39AutoVectorizingCopyWithAssumedAlignmentILi128EEENS4_14SM90_TMA_STOREES18_S1U_S1U_EEEvvEEEEvNT_6ParamsE) ;  /* 0xffffff68021c7950 */ /* 0x000fea0003c3ffff */
        .weak           $__internal_1_$__cuda_sm10x_tcgen05_guardrail_trap_phase_invalid_during_alloc
        .type           $__internal_1_$__cuda_sm10x_tcgen05_guardrail_trap_phase_invalid_during_alloc,@function
        .size           $__internal_1_$__cuda_sm10x_tcgen05_guardrail_trap_phase_invalid_during_alloc,($__internal_2_$__cuda_sm10x_tcgen05_guardrail_trap_unallocated_columns_being_dealloced - $__internal_1_$__cuda_sm10x_tcgen05_guardrail_trap_phase_invalid_during_alloc)
$__internal_1_$__cuda_sm10x_tcgen05_guardrail_trap_phase_invalid_during_alloc:
[----:B------:R-:W-:Y:S05]  /*9790*/  BPT.TRAP 0x1 ;  /* 0x000000040000795c */ /* 0x000fea0000300000 */
[----:B------:R-:W-:-:S04]  /*97a0*/  MOV R3, 0x0 ;  /* 0x0000000000037802 */ /* 0x000fc80000000f00 */
[----:B------:R-:W-:Y:S05]  /*97b0*/  RET.REL.NODEC R2 `(_ZN7cutlass13device_kernelINS_4gemm6kernel13GemmUniversalIN4cute5tupleIJiiiiEEENS1_10collective13CollectiveMmaINS1_35MainloopSm100TmaUmmaWarpSpecializedILi4ELi2ELi4ENS5_IJNS4_1CILi1EEESB_SB_EEEEENS5_IJNSA_ILi128EEESE_NSA_ILi32EEEEEENS_6half_tENS5_IJlSB_lEEESH_SI_NS4_8TiledMMAINS4_8MMA_AtomIJNS4_20SM100_MMA_F16BF16_SSISH_SH_fLi128ELi128ELNS4_4UMMA5MajorE0ELSN_0ELNSM_7ScaleInE0ELSO_0EEEEEENS4_6LayoutISC_NS5_IJNSA_ILi0EEESS_SS_EEEEENS5_IJNS4_10UnderscoreESV_SV_EEEEENS4_13SM90_TMA_LOADENS4_14ComposedLayoutINS4_7SwizzleILi2ELi4ELi3EEENS4_18smem_ptr_flag_bitsILi16EEENSR_INS5_IJNSA_ILi8EEESF_EEENS5_IJSF_SB_EEEEEEEvNS4_8identityESY_S18_vS19_EENS_8epilogue10collective18CollectiveEpilogueINS1B_23Sm100TmaWarpSpecializedILi4ELi2ELi32ELb1ELb0EEEJSG_NS5_IJNSR_ISE_SB_EENSR_ISF_SB_EEEEESH_SI_SH_SI_NS1B_6fusion15FusionCallbacksIS1F_NS1J_17LinearCombinationISH_fSH_fLNS_15FloatRoundStyleE2EEESG_S1I_JEEENS4_5SM1004TMEM4LOAD26SM100_TMEM_LOAD_32dp32b32xESY_S18_NS4_39AutoVectorizingCopyWithAssumedAlignmentILi128EEENS4_14SM90_TMA_STOREES18_S1U_S1U_EEEvvEEEEvNT_6ParamsE) ;  /* 0xffffff6802107950 */ /* 0x000fea0003c3ffff */
        .weak           $__internal_2_$__cuda_sm10x_tcgen05_guardrail_trap_unallocated_columns_being_dealloced
        .type           $__internal_2_$__cuda_sm10x_tcgen05_guardrail_trap_unallocated_columns_being_dealloced,@function
        .size           $__internal_2_$__cuda_sm10x_tcgen05_guardrail_trap_unallocated_columns_being_dealloced,(.L_x_176 - $__internal_2_$__cuda_sm10x_tcgen05_guardrail_trap_unallocated_columns_being_dealloced)
$__internal_2_$__cuda_sm10x_tcgen05_guardrail_trap_unallocated_columns_being_dealloced:
[----:B------:R-:W-:Y:S05]  /*97c0*/  BPT.TRAP 0x1 ;  /* 0x000000040000795c */ /* 0x000fea0000300000 */
[----:B------:R-:W-:-:S04]  /*97d0*/  HFMA2 R3, -RZ, RZ, 0, 0 ;  /* 0x00000000ff037431 */ /* 0x000fc800000001ff */
[----:B------:R-:W-:Y:S05]  /*97e0*/  RET.REL.NODEC R2 `(_ZN7cutlass13device_kernelINS_4gemm6kernel13GemmUniversalIN4cute5tupleIJiiiiEEENS1_10collective13CollectiveMmaINS1_35MainloopSm100TmaUmmaWarpSpecializedILi4ELi2ELi4ENS5_IJNS4_1CILi1EEESB_SB_EEEEENS5_IJNSA_ILi128EEESE_NSA_ILi32EEEEEENS_6half_tENS5_IJlSB_lEEESH_SI_NS4_8TiledMMAINS4_8MMA_AtomIJNS4_20SM100_MMA_F16BF16_SSISH_SH_fLi128ELi128ELNS4_4UMMA5MajorE0ELSN_0ELNSM_7ScaleInE0ELSO_0EEEEEENS4_6LayoutISC_NS5_IJNSA_ILi0EEESS_SS_EEEEENS5_IJNS4_10UnderscoreESV_SV_EEEEENS4_13SM90_TMA_LOADENS4_14ComposedLayoutINS4_7SwizzleILi2ELi4ELi3EEENS4_18smem_ptr_flag_bitsILi16EEENSR_INS5_IJNSA_ILi8EEESF_EEENS5_IJSF_SB_EEEEEEEvNS4_8identityESY_S18_vS19_EENS_8epilogue10collective18CollectiveEpilogueINS1B_23Sm100TmaWarpSpecializedILi4ELi2ELi32ELb1ELb0EEEJSG_NS5_IJNSR_ISE_SB_EENSR_ISF_SB_EEEEESH_SI_SH_SI_NS1B_6fusion15FusionCallbacksIS1F_NS1J_17LinearCombinationISH_fSH_fLNS_15FloatRoundStyleE2EEESG_S1I_JEEENS4_5SM1004TMEM4LOAD26SM100_TMEM_LOAD_32dp32b32xESY_S18_NS4_39AutoVectorizingCopyWithAssumedAlignmentILi128EEENS4_14SM90_TMA_STOREES18_S1U_S1U_EEEvvEEEEvNT_6ParamsE) ;  /* 0xffffff6802047950 */ /* 0x000fea0003c3ffff */
.L_x_175:
[----:B------:R-:W-:-:S00]  /*97f0*/  BRA `(.L_x_175) ;  /* 0xfffffffc00fc7947 */ /* 0x000fc0000383ffff */
[----:B------:R-:W-:-:S00]  /*9800*/  NOP ;  /* 0x0000000000007918 */ /* 0x000fc00000000000 */
[----:B------:R-:W-:-:S00]  /*9810*/  NOP ;  /* 0x0000000000007918 */ /* 0x000fc00000000000 */
[----:B------:R-:W-:-:S00]  /*9820*/  NOP ;  /* 0x0000000000007918 */ /* 0x000fc00000000000 */
[----:B------:R-:W-:-:S00]  /*9830*/  NOP ;  /* 0x0000000000007918 */ /* 0x000fc00000000000 */
[----:B------:R-:W-:-:S00]  /*9840*/  NOP ;  /* 0x0000000000007918 */ /* 0x000fc00000000000 */
[----:B------:R-:W-:-:S00]  /*9850*/  NOP ;  /* 0x0000000000007918 */ /* 0x000fc00000000000 */
[----:B------:R-:W-:-:S00]  /*9860*/  NOP ;  /* 0x0000000000007918 */ /* 0x000fc00000000000 */
[----:B------:R-:W-:-:S00]  /*9870*/  NOP ;  /* 0x0000000000007918 */ /* 0x000fc00000000000 */
.L_x_176:


//--------------------- .nv.global.init           --------------------------
	.section	.nv.global.init,"aw",@progbits
.nv.global.init:
	.type		$str$27,@object
	.size		$str$27,($str$28 - $str$27)
$str$27:
        /*0000*/ 	.byte	0x28, 0x61, 0x64, 0x64, 0x72, 0x65, 0x73, 0x73, 0x20, 0x26, 0x20, 0x6d, 0x61, 0x73, 0x6b, 0x29
        /*0010*/ 	.byte	0x20, 0x3d, 0x3d, 0x20, 0x30, 0x00
	.type		$str$28,@object
	.size		$str$28,($str$26 - $str$28)
$str$28:
        /*0016*/ 	.byte	0x2f, 0x74, 0x6d, 0x70, 0x2f, 0x63, 0x75, 0x74, 0x6c, 0x61, 0x73, 0x73, 0x5f, 0x73, 0x77, 0x65
        /*0026*/ 	.byte	0x65, 0x70, 0x5f, 0x73, 0x72, 0x63, 0x2f, 0x69, 0x6e, 0x63, 0x6c, 0x75, 0x64, 0x65, 0x2f, 0x63
        /*0036*/ 	.byte	0x75, 0x74, 0x65, 0x2f, 0x70, 0x6f, 0x69, 0x6e, 0x74, 0x65, 0x72, 0x5f, 0x66, 0x6c, 0x61, 0x67
        /*0046*/ 	.byte	0x67, 0x65, 0x64, 0x2e, 0x68, 0x70, 0x70, 0x00
	.type		$str$26,@object
	.size		$str$26,($str$25 - $str$26)
$str$26:
        /*004e*/ 	.byte	0x2f, 0x74, 0x6d, 0x70, 0x2f, 0x63, 0x75, 0x74, 0x6c, 0x61, 0x73, 0x73, 0x5f, 0x73, 0x77, 0x65
        /*005e*/ 	.byte	0x65, 0x70, 0x5f, 0x73, 0x72, 0x63, 0x2f, 0x69, 0x6e, 0x63, 0x6c, 0x75, 0x64, 0x65, 0x2f, 0x63
        /*006e*/ 	.byte	0x75, 0x74, 0x65, 0x2f, 0x61, 0x74, 0x6f, 0x6d, 0x2f, 0x63, 0x6f, 0x70, 0x79, 0x5f, 0x74, 0x72
        /*007e*/ 	.byte	0x61, 0x69, 0x74, 0x73, 0x5f, 0x73, 0x6d, 0x31, 0x30, 0x30, 0x2e, 0x68, 0x70, 0x70, 0x00
	.type		$str$25,@object
	.size		$str$25,(__unnamed_1 - $str$25)
$str$25:
        /*008d*/ 	.byte	0x28, 0x28, 0x75, 0x69, 0x6e, 0x74, 0x33, 0x32, 0x5f, 0x74, 0x28, 0x74, 0x68, 0x72, 0x65, 0x61
        /*009d*/ 	.byte	0x64, 0x49, 0x64, 0x78, 0x2e, 0x78, 0x29, 0x20, 0x2f, 0x20, 0x33, 0x32, 0x29, 0x20, 0x25, 0x20
        /*00ad*/ 	.byte	0x34, 0x29, 0x20, 0x3d, 0x3d, 0x20, 0x28, 0x28, 0x28, 0x74, 0x6d, 0x65, 0x6d, 0x5f, 0x61, 0x64
        /*00bd*/ 	.byte	0x64, 0x72, 0x20, 0x3e, 0x3e, 0x20, 0x31, 0x36, 0x29, 0x20, 0x2f, 0x20, 0x33, 0x32, 0x29, 0x20
        /*00cd*/ 	.byte	0x25, 0x20, 0x34, 0x29, 0x00
	.type		__unnamed_1,@object
	.size		__unnamed_1,(__unnamed_2 - __unnamed_1)
__unnamed_1:
        /*00d2*/ 	.byte	0x61, 0x75, 0x74, 0x6f, 0x20, 0x63, 0x75, 0x74, 0x65, 0x3a, 0x3a, 0x61, 0x73, 0x5f, 0x70, 0x6f
        /* <DEDUP_REMOVED lines=24> */
        /*0262*/ 	.byte	0x3e, 0x3e, 0x3e, 0x3e, 0x5d, 0x00
	.type		__unnamed_2,@object
	.size		__unnamed_2,(.L_2 - __unnamed_2)
__unnamed_2:
        /* <DEDUP_REMOVED lines=42> */
        /*0508*/ 	.byte	0x3e, 0x3e, 0x5d, 0x00
.L_2:


//--------------------- .nv.shared._ZN7cutlass13device_kernelINS_4gemm6kernel13GemmUniversalIN4cute5tupleIJiiiiEEENS1_10collective13CollectiveMmaINS1_35MainloopSm100TmaUmmaWarpSpecializedILi4ELi2ELi4ENS5_IJNS4_1CILi1EEESB_SB_EEEEENS5_IJNSA_ILi128EEESE_NSA_ILi32EEEEEENS_6half_tENS5_IJlSB_lEEESH_SI_NS4_8TiledMMAINS4_8MMA_AtomIJNS4_20SM100_MMA_F16BF16_SSISH_SH_fLi128ELi128ELNS4_4UMMA5MajorE0ELSN_0ELNSM_7ScaleInE0ELSO_0EEEEEENS4_6LayoutISC_NS5_IJNSA_ILi0EEESS_SS_EEEEENS5_IJNS4_10UnderscoreESV_SV_EEEEENS4_13SM90_TMA_LOADENS4_14ComposedLayoutINS4_7SwizzleILi2ELi4ELi3EEENS4_18smem_ptr_flag_bitsILi16EEENSR_INS5_IJNSA_ILi8EEESF_EEENS5_IJSF_SB_EEEEEEEvNS4_8identityESY_S18_vS19_EENS_8epilogue10collective18CollectiveEpilogueINS1B_23Sm100TmaWarpSpecializedILi4ELi2ELi32ELb1ELb0EEEJSG_NS5_IJNSR_ISE_SB_EENSR_ISF_SB_EEEEESH_SI_SH_SI_NS1B_6fusion15FusionCallbacksIS1F_NS1J_17LinearCombinationISH_fSH_fLNS_15FloatRoundStyleE2EEESG_S1I_JEEENS4_5SM1004TMEM4LOAD26SM100_TMEM_LOAD_32dp32b32xESY_S18_NS4_39AutoVectorizingCopyWithAssumedAlignmentILi128EEENS4_14SM90_TMA_STOREES18_S1U_S1U_EEEvvEEEEvNT_6ParamsE --------------------------
	.section	.nv.shared._ZN7cutlass13device_kernelINS_4gemm6kernel13GemmUniversalIN4cute5tupleIJiiiiEEENS1_10collective13CollectiveMmaINS1_35MainloopSm100TmaUmmaWarpSpecializedILi4ELi2ELi4ENS5_IJNS4_1CILi1EEESB_SB_EEEEENS5_IJNSA_ILi128EEESE_NSA_ILi32EEEEEENS_6half_tENS5_IJlSB_lEEESH_SI_NS4_8TiledMMAINS4_8MMA_AtomIJNS4_20SM100_MMA_F16BF16_SSISH_SH_fLi128ELi128ELNS4_4UMMA5MajorE0ELSN_0ELNSM_7ScaleInE0ELSO_0EEEEEENS4_6LayoutISC_NS5_IJNSA_ILi0EEESS_SS_EEEEENS5_IJNS4_10UnderscoreESV_SV_EEEEENS4_13SM90_TMA_LOADENS4_14ComposedLayoutINS4_7SwizzleILi2ELi4ELi3EEENS4_18smem_ptr_flag_bitsILi16EEENSR_INS5_IJNSA_ILi8EEESF_EEENS5_IJSF_SB_EEEEEEEvNS4_8identityESY_S18_vS19_EENS_8epilogue10collective18CollectiveEpilogueINS1B_23Sm100TmaWarpSpecializedILi4ELi2ELi32ELb1ELb0EEEJSG_NS5_IJNSR_ISE_SB_EENSR_ISF_SB_EEEEESH_SI_SH_SI_NS1B_6fusion15FusionCallbacksIS1F_NS1J_17LinearCombinationISH_fSH_fLNS_15FloatRoundStyleE2EEESG_S1I_JEEENS4_5SM1004TMEM4LOAD26SM100_TMEM_LOAD_32dp32b32xESY_S18_NS4_39AutoVectorizingCopyWithAssumedAlignmentILi128EEENS4_14SM90_TMA_STOREES18_S1U_S1U_EEEvvEEEEvNT_6ParamsE,"aw",@nobits
	.sectionflags	@""
	.align	16
	.zero		1024


//--------------------- .nv.shared.reserved.0     --------------------------
	.section	.nv.shared.reserved.0,"aw",@nobits
	.weak		__nv_reservedSMEM_offset_0_alias
	.size		__nv_reservedSMEM_offset_0_alias, 0, 64
	.other		__nv_reservedSMEM_offset_0_alias,@"STO_CUDA_RESERVED_SHARED STV_DEFAULT"
__nv_reservedSMEM_offset_0_alias:
	.zero		0
.nv.shared.reserved.0:
	.zero		64
	.weak		__nv_reservedSMEM_tcgen05_partition
	.type		__nv_reservedSMEM_tcgen05_partition,@object
	.size		__nv_reservedSMEM_tcgen05_partition,(.L_0 - __nv_reservedSMEM_tcgen05_partition)
__nv_reservedSMEM_tcgen05_partition:
	.zero		32
.L_0:


//--------------------- .nv.global                --------------------------
	.section	.nv.global,"aw",@nobits
.nv.global:
	.type		_ZN39_INTERNAL_6d268521_4_k_cu_bea43f1d_64034cute1_E,@object
	.size		_ZN39_INTERNAL_6d268521_4_k_cu_bea43f1d_64034cute1_E,(_ZN39_INTERNAL_6d268521_4_k_cu_bea43f1d_64034cuda3std3__45__cpo6cbeginE - _ZN39_INTERNAL_6d268521_4_k_cu_bea43f1d_64034cute1_E)
_ZN39_INTERNAL_6d268521_4_k_cu_bea43f1d_64034cute1_E:
	.zero		1
	.type		_ZN39_INTERNAL_6d268521_4_k_cu_bea43f1d_64034cuda3std3__45__cpo6cbeginE,@object
	.size		_ZN39_INTERNAL_6d268521_4_k_cu_bea43f1d_64034cuda3std3__45__cpo6cbeginE,(_ZN39_INTERNAL_6d268521_4_k_cu_bea43f1d_64034cuda3std3__48in_placeE - _ZN39_INTERNAL_6d268521_4_k_cu_bea43f1d_64034cuda3std3__45__cpo6cbeginE)
_ZN39_INTERNAL_6d268521_4_k_cu_bea43f1d_64034cuda3std3__45__cpo6cbeginE:
	.zero		1
	.type		_ZN39_INTERNAL_6d268521_4_k_cu_bea43f1d_64034cuda3std3__48in_placeE,@object
	.size		_ZN39_INTERNAL_6d268521_4_k_cu_bea43f1d_64034cuda3std3__48in_placeE,(_ZN39_INTERNAL_6d268521_4_k_cu_bea43f1d_64034cuda3std6ranges3__45__cpo9iter_moveE - _ZN39_INTERNAL_6d268521_4_k_cu_bea43f1d_64034cuda3std3__48in_placeE)
_ZN39_INTERNAL_6d268521_4_k_cu_bea43f1d_64034cuda3std3__48in_placeE:
	.zero		1
	.type		_ZN39_INTERNAL_6d268521_4_k_cu_bea43f1d_64034cuda3std6ranges3__45__cpo9iter_moveE,@object
	.size		_ZN39_INTERNAL_6d268521_4_k_cu_bea43f1d_64034cuda3std6ranges3__45__cpo9iter_moveE,(_ZN39_INTERNAL_6d268521_4_k_cu_bea43f1d_64034cuda3std3__45__cpo5beginE - _ZN39_INTERNAL_6d268521_4_k_cu_bea43f1d_64034cuda3std6ranges3__45__cpo9iter_moveE)
_ZN39_INTERNAL_6d268521_4_k_cu_bea43f1d_64034cuda3std6ranges3__45__cpo9iter_moveE:
	.zero		1
	.type		_ZN39_INTERNAL_6d268521_4_k_cu_bea43f1d_64034cuda3std3__45__cpo5beginE,@object
	.size		_ZN39_INTERNAL_6d268521_4_k_cu_bea43f1d_64034cuda3std3__45__cpo5beginE,(_ZN39_INTERNAL_6d268521_4_k_cu_bea43f1d_64034cuda3std3__441_GLOBAL__N__6d268521_4_k_cu_bea43f1d_64036ignoreE - _ZN39_INTERNAL_6d268521_4_k_cu_bea43f1d_64034cuda3std3__45__cpo5beginE)
_ZN39_INTERNAL_6d268521_4_k_cu_bea43f1d_64034cuda3std3__45__cpo5beginE:
	.zero		1
	.type		_ZN39_INTERNAL_6d268521_4_k_cu_bea43f1d_64034cuda3std3__441_GLOBAL__N__6d268521_4_k_cu_bea43f1d_64036ignoreE,@object
	.size		_ZN39_INTERNAL_6d268521_4_k_cu_bea43f1d_64034cuda3std3__441_GLOBAL__N__6d268521_4_k_cu_bea43f1d_64036ignoreE,(_ZN39_INTERNAL_6d268521_4_k_cu_bea43f1d_64034cute7productE - _ZN39_INTERNAL_6d268521_4_k_cu_bea43f1d_64034cuda3std3__441_GLOBAL__N__6d268521_4_k_cu_bea43f1d_64036ignoreE)
_ZN39_INTERNAL_6d268521_4_k_cu_bea43f1d_64034cuda3std3__441_GLOBAL__N__6d268521_4_k_cu_bea43f1d_64036ignoreE:
	.zero		1
	.type		_ZN39_INTERNAL_6d268521_4_k_cu_bea43f1d_64034cute7productE,@object
	.size		_ZN39_INTERNAL_6d268521_4_k_cu_bea43f1d_64034cute7productE,(_ZN39_INTERNAL_6d268521_4_k_cu_bea43f1d_64034cuda3std3__45__cpo3endE - _ZN39_INTERNAL_6d268521_4_k_cu_bea43f1d_64034cute7productE)
_ZN39_INTERNAL_6d268521_4_k_cu_bea43f1d_64034cute7productE:
	.zero		1
	.type		_ZN39_INTERNAL_6d268521_4_k_cu_bea43f1d_64034cuda3std3__45__cpo3endE,@object
	.size		_ZN39_INTERNAL_6d268521_4_k_cu_bea43f1d_64034cuda3std3__45__cpo3endE,(_ZN39_INTERNAL_6d268521_4_k_cu_bea43f1d_64034cuda3std3__419piecewise_constructE - _ZN39_INTERNAL_6d268521_4_k_cu_bea43f1d_64034cuda3std3__45__cpo3endE)
_ZN39_INTERNAL_6d268521_4_k_cu_bea43f1d_64034cuda3std3__45__cpo3endE:
	.zero		1
	.type		_ZN39_INTERNAL_6d268521_4_k_cu_bea43f1d_64034cuda3std3__419piecewise_constructE,@object
	.size		_ZN39_INTERNAL_6d268521_4_k_cu_bea43f1d_64034cuda3std3__419piecewise_constructE,(_ZN39_INTERNAL_6d268521_4_k_cu_bea43f1d_64034cuda3std3__45__cpo4cendE - _ZN39_INTERNAL_6d268521_4_k_cu_bea43f1d_64034cuda3std3__419piecewise_constructE)
_ZN39_INTERNAL_6d268521_4_k_cu_bea43f1d_64034cuda3std3__419piecewise_constructE:
	.zero		1
	.type		_ZN39_INTERNAL_6d268521_4_k_cu_bea43f1d_64034cuda3std3__45__cpo4cendE,@object
	.size		_ZN39_INTERNAL_6d268521_4_k_cu_bea43f1d_64034cuda3std3__45__cpo4cendE,(_ZN39_INTERNAL_6d268521_4_k_cu_bea43f1d_64034cuda3std6ranges3__45__cpo4swapE - _ZN39_INTERNAL_6d268521_4_k_cu_bea43f1d_64034cuda3std3__45__cpo4cendE)
_ZN39_INTERNAL_6d268521_4_k_cu_bea43f1d_64034cuda3std3__45__cpo4cendE:
	.zero		1
	.type		_ZN39_INTERNAL_6d268521_4_k_cu_bea43f1d_64034cuda3std6ranges3__45__cpo4swapE,@object
	.size		_ZN39_INTERNAL_6d268521_4_k_cu_bea43f1d_64034cuda3std6ranges3__45__cpo4swapE,(.L_10 - _ZN39_INTERNAL_6d268521_4_k_cu_bea43f1d_64034cuda3std6ranges3__45__cpo4swapE)
_ZN39_INTERNAL_6d268521_4_k_cu_bea43f1d_64034cuda3std6ranges3__45__cpo4swapE:
	.zero		1
.L_10:


//--------------------- .nv.constant0._ZN7cutlass13device_kernelINS_4gemm6kernel13GemmUniversalIN4cute5tupleIJiiiiEEENS1_10collective13CollectiveMmaINS1_35MainloopSm100TmaUmmaWarpSpecializedILi4ELi2ELi4ENS5_IJNS4_1CILi1EEESB_SB_EEEEENS5_IJNSA_ILi128EEESE_NSA_ILi32EEEEEENS_6half_tENS5_IJlSB_lEEESH_SI_NS4_8TiledMMAINS4_8MMA_AtomIJNS4_20SM100_MMA_F16BF16_SSISH_SH_fLi128ELi128ELNS4_4UMMA5MajorE0ELSN_0ELNSM_7ScaleInE0ELSO_0EEEEEENS4_6LayoutISC_NS5_IJNSA_ILi0EEESS_SS_EEEEENS5_IJNS4_10UnderscoreESV_SV_EEEEENS4_13SM90_TMA_LOADENS4_14ComposedLayoutINS4_7SwizzleILi2ELi4ELi3EEENS4_18smem_ptr_flag_bitsILi16EEENSR_INS5_IJNSA_ILi8EEESF_EEENS5_IJSF_SB_EEEEEEEvNS4_8identityESY_S18_vS19_EENS_8epilogue10collective18CollectiveEpilogueINS1B_23Sm100TmaWarpSpecializedILi4ELi2ELi32ELb1ELb0EEEJSG_NS5_IJNSR_ISE_SB_EENSR_ISF_SB_EEEEESH_SI_SH_SI_NS1B_6fusion15FusionCallbacksIS1F_NS1J_17LinearCombinationISH_fSH_fLNS_15FloatRoundStyleE2EEESG_S1I_JEEENS4_5SM1004TMEM4LOAD26SM100_TMEM_LOAD_32dp32b32xESY_S18_NS4_39AutoVectorizingCopyWithAssumedAlignmentILi128EEENS4_14SM90_TMA_STOREES18_S1U_S1U_EEEvvEEEEvNT_6ParamsE --------------------------
	.section	.nv.constant0._ZN7cutlass13device_kernelINS_4gemm6kernel13GemmUniversalIN4cute5tupleIJiiiiEEENS1_10collective13CollectiveMmaINS1_35MainloopSm100TmaUmmaWarpSpecializedILi4ELi2ELi4ENS5_IJNS4_1CILi1EEESB_SB_EEEEENS5_IJNSA_ILi128EEESE_NSA_ILi32EEEEEENS_6half_tENS5_IJlSB_lEEESH_SI_NS4_8TiledMMAINS4_8MMA_AtomIJNS4_20SM100_MMA_F16BF16_SSISH_SH_fLi128ELi128ELNS4_4UMMA5MajorE0ELSN_0ELNSM_7ScaleInE0ELSO_0EEEEEENS4_6LayoutISC_NS5_IJNSA_ILi0EEESS_SS_EEEEENS5_IJNS4_10UnderscoreESV_SV_EEEEENS4_13SM90_TMA_LOADENS4_14ComposedLayoutINS4_7SwizzleILi2ELi4ELi3EEENS4_18smem_ptr_flag_bitsILi16EEENSR_INS5_IJNSA_ILi8EEESF_EEENS5_IJSF_SB_EEEEEEEvNS4_8identityESY_S18_vS19_EENS_8epilogue10collective18CollectiveEpilogueINS1B_23Sm100TmaWarpSpecializedILi4ELi2ELi32ELb1ELb0EEEJSG_NS5_IJNSR_ISE_SB_EENSR_ISF_SB_EEEEESH_SI_SH_SI_NS1B_6fusion15FusionCallbacksIS1F_NS1J_17LinearCombinationISH_fSH_fLNS_15FloatRoundStyleE2EEESG_S1I_JEEENS4_5SM1004TMEM4LOAD26SM100_TMEM_LOAD_32dp32b32xESY_S18_NS4_39AutoVectorizingCopyWithAssumedAlignmentILi128EEENS4_14SM90_TMA_STOREES18_S1U_S1U_EEEvvEEEEvNT_6ParamsE,"a",@progbits
	.sectionflags	@""
	.align	4
.nv.constant0._ZN7cutlass13device_kernelINS_4gemm6kernel13GemmUniversalIN4cute5tupleIJiiiiEEENS1_10collective13CollectiveMmaINS1_35MainloopSm100TmaUmmaWarpSpecializedILi4ELi2ELi4ENS5_IJNS4_1CILi1EEESB_SB_EEEEENS5_IJNSA_ILi128EEESE_NSA_ILi32EEEEEENS_6half_tENS5_IJlSB_lEEESH_SI_NS4_8TiledMMAINS4_8MMA_AtomIJNS4_20SM100_MMA_F16BF16_SSISH_SH_fLi128ELi128ELNS4_4UMMA5MajorE0ELSN_0ELNSM_7ScaleInE0ELSO_0EEEEEENS4_6LayoutISC_NS5_IJNSA_ILi0EEESS_SS_EEEEENS5_IJNS4_10UnderscoreESV_SV_EEEEENS4_13SM90_TMA_LOADENS4_14ComposedLayoutINS4_7SwizzleILi2ELi4ELi3EEENS4_18smem_ptr_flag_bitsILi16EEENSR_INS5_IJNSA_ILi8EEESF_EEENS5_IJSF_SB_EEEEEEEvNS4_8identityESY_S18_vS19_EENS_8epilogue10collective18CollectiveEpilogueINS1B_23Sm100TmaWarpSpecializedILi4ELi2ELi32ELb1ELb0EEEJSG_NS5_IJNSR_ISE_SB_EENSR_ISF_SB_EEEEESH_SI_SH_SI_NS1B_6fusion15FusionCallbacksIS1F_NS1J_17LinearCombinationISH_fSH_fLNS_15FloatRoundStyleE2EEESG_S1I_JEEENS4_5SM1004TMEM4LOAD26SM100_TMEM_LOAD_32dp32b32xESY_S18_NS4_39AutoVectorizingCopyWithAssumedAlignmentILi128EEENS4_14SM90_TMA_STOREES18_S1U_S1U_EEEvvEEEEvNT_6ParamsE:
	.zero		2944


//--------------------- SYMBOLS --------------------------

	.type		.nv.reservedSmem.offset0,@object
	.size		.nv.reservedSmem.offset0,0x4
	.type		.nv.reservedSmem.cap,@object
	.size		.nv.reservedSmem.cap,0x4
	.type		__assertfail,@function
